//
// Generated by NVIDIA NVVM Compiler
//
// Compiler Build ID: CL-36424714
// Cuda compilation tools, release 13.0, V13.0.88
// Based on NVVM 20.0.0
//

.version 9.0
.target sm_100
.address_size 64

	// .globl	_Z16init_matrix_halfP6__halfiif
.extern .shared .align 16 .b8 smem[];

.visible .entry _Z16init_matrix_halfP6__halfiif(
	.param .u64 .ptr .align 1 _Z16init_matrix_halfP6__halfiif_param_0,
	.param .u32 _Z16init_matrix_halfP6__halfiif_param_1,
	.param .u32 _Z16init_matrix_halfP6__halfiif_param_2,
	.param .f32 _Z16init_matrix_halfP6__halfiif_param_3
)
{
	.reg .pred 	%p<2>;
	.reg .b16 	%rs<2>;
	.reg .b32 	%r<19>;
	.reg .b32 	%f<4>;
	.reg .b64 	%rd<5>;

	ld.param.u64 	%rd1, [_Z16init_matrix_halfP6__halfiif_param_0];
	ld.param.u32 	%r3, [_Z16init_matrix_halfP6__halfiif_param_1];
	ld.param.u32 	%r2, [_Z16init_matrix_halfP6__halfiif_param_2];
	ld.param.f32 	%f1, [_Z16init_matrix_halfP6__halfiif_param_3];
	mov.u32 	%r4, %ctaid.x;
	mov.u32 	%r5, %ntid.x;
	mov.u32 	%r6, %tid.x;
	mad.lo.s32 	%r1, %r4, %r5, %r6;
	mul.lo.s32 	%r7, %r2, %r3;
	setp.ge.s32 	%p1, %r1, %r7;
	@%p1 bra 	$L__BB0_2;
	cvta.to.global.u64 	%rd2, %rd1;
	div.s32 	%r8, %r1, %r2;
	mul.lo.s32 	%r9, %r8, %r2;
	sub.s32 	%r10, %r1, %r9;
	add.s32 	%r11, %r10, %r8;
	mul.hi.s32 	%r12, %r11, -1840700269;
	add.s32 	%r13, %r12, %r11;
	shr.u32 	%r14, %r13, 31;
	shr.s32 	%r15, %r13, 2;
	add.s32 	%r16, %r15, %r14;
	mul.lo.s32 	%r17, %r16, 7;
	sub.s32 	%r18, %r11, %r17;
	cvt.rn.f32.s32 	%f3, %r18;
	mul.f32 	%f2, %f1, %f3;
	// begin inline asm
	{  cvt.rn.f16.f32 %rs1, %f2;}

	// end inline asm
	mul.wide.s32 	%rd3, %r1, 2;
	add.s64 	%rd4, %rd2, %rd3;
	st.global.u16 	[%rd4], %rs1;
$L__BB0_2:
	ret;

}
	// .globl	_Z30wmma_ldmatrix_noswizzle_kernelPK6__halfS1_Pfiii
.visible .entry _Z30wmma_ldmatrix_noswizzle_kernelPK6__halfS1_Pfiii(
	.param .u64 .ptr .align 1 _Z30wmma_ldmatrix_noswizzle_kernelPK6__halfS1_Pfiii_param_0,
	.param .u64 .ptr .align 1 _Z30wmma_ldmatrix_noswizzle_kernelPK6__halfS1_Pfiii_param_1,
	.param .u64 .ptr .align 1 _Z30wmma_ldmatrix_noswizzle_kernelPK6__halfS1_Pfiii_param_2,
	.param .u32 _Z30wmma_ldmatrix_noswizzle_kernelPK6__halfS1_Pfiii_param_3,
	.param .u32 _Z30wmma_ldmatrix_noswizzle_kernelPK6__halfS1_Pfiii_param_4,
	.param .u32 _Z30wmma_ldmatrix_noswizzle_kernelPK6__halfS1_Pfiii_param_5
)
{
	.reg .pred 	%p<52>;
	.reg .b16 	%rs<81>;
	.reg .b32 	%r<248>;
	.reg .b32 	%f<58>;
	.reg .b64 	%rd<45>;

	ld.param.u64 	%rd4, [_Z30wmma_ldmatrix_noswizzle_kernelPK6__halfS1_Pfiii_param_0];
	ld.param.u64 	%rd5, [_Z30wmma_ldmatrix_noswizzle_kernelPK6__halfS1_Pfiii_param_1];
	ld.param.u32 	%r94, [_Z30wmma_ldmatrix_noswizzle_kernelPK6__halfS1_Pfiii_param_3];
	ld.param.u32 	%r95, [_Z30wmma_ldmatrix_noswizzle_kernelPK6__halfS1_Pfiii_param_4];
	ld.param.u32 	%r96, [_Z30wmma_ldmatrix_noswizzle_kernelPK6__halfS1_Pfiii_param_5];
	cvta.to.global.u64 	%rd1, %rd4;
	cvta.to.global.u64 	%rd2, %rd5;
	mov.u32 	%r1, %tid.x;
	setp.gt.u32 	%p1, %r1, 31;
	@%p1 bra 	$L__BB1_54;
	mov.u32 	%r98, %ctaid.x;
	shl.b32 	%r99, %r98, 4;
	and.b32  	%r2, %r1, 15;
	or.b32  	%r3, %r99, %r2;
	shl.b32 	%r100, %r1, 4;
	and.b32  	%r101, %r100, 240;
	shr.u32 	%r4, %r1, 4;
	shl.b32 	%r102, %r1, 1;
	and.b32  	%r103, %r102, 62;
	mov.u32 	%r104, smem;
	add.s32 	%r5, %r104, %r103;
	add.s32 	%r105, %r1, 32;
	shr.u32 	%r6, %r105, 4;
	and.b32  	%r106, %r105, 48;
	or.b32  	%r107, %r106, %r2;
	shl.b32 	%r108, %r107, 1;
	add.s32 	%r7, %r104, %r108;
	add.s32 	%r109, %r1, 64;
	shr.u32 	%r8, %r109, 4;
	and.b32  	%r110, %r109, 80;
	or.b32  	%r111, %r110, %r2;
	shl.b32 	%r112, %r111, 1;
	add.s32 	%r9, %r104, %r112;
	add.s32 	%r113, %r1, 96;
	shr.u32 	%r10, %r113, 4;
	and.b32  	%r114, %r113, 112;
	or.b32  	%r115, %r114, %r2;
	shl.b32 	%r116, %r115, 1;
	add.s32 	%r11, %r104, %r116;
	add.s32 	%r117, %r1, 128;
	shr.u32 	%r12, %r117, 4;
	and.b32  	%r118, %r117, 144;
	or.b32  	%r119, %r118, %r2;
	shl.b32 	%r120, %r119, 1;
	add.s32 	%r13, %r104, %r120;
	add.s32 	%r121, %r1, 160;
	shr.u32 	%r14, %r121, 4;
	and.b32  	%r122, %r121, 176;
	or.b32  	%r123, %r122, %r2;
	shl.b32 	%r124, %r123, 1;
	add.s32 	%r15, %r104, %r124;
	add.s32 	%r125, %r1, 192;
	shr.u32 	%r16, %r125, 4;
	and.b32  	%r126, %r125, 208;
	or.b32  	%r127, %r126, %r2;
	shl.b32 	%r128, %r127, 1;
	add.s32 	%r17, %r104, %r128;
	add.s32 	%r129, %r1, 224;
	shr.u32 	%r18, %r129, 4;
	and.b32  	%r130, %r129, 240;
	or.b32  	%r131, %r130, %r2;
	shl.b32 	%r132, %r131, 1;
	add.s32 	%r19, %r104, %r132;
	add.s32 	%r133, %r4, %r101;
	shl.b32 	%r134, %r133, 1;
	add.s32 	%r135, %r104, 512;
	add.s32 	%r20, %r135, %r134;
	add.s32 	%r136, %r6, %r101;
	shl.b32 	%r137, %r136, 1;
	add.s32 	%r21, %r135, %r137;
	add.s32 	%r138, %r8, %r101;
	shl.b32 	%r139, %r138, 1;
	add.s32 	%r22, %r135, %r139;
	add.s32 	%r140, %r10, %r101;
	shl.b32 	%r141, %r140, 1;
	add.s32 	%r23, %r135, %r141;
	mov.b32 	%r221, 0;
	mov.f32 	%f50, 0f00000000;
	mov.f32 	%f51, %f50;
	mov.f32 	%f52, %f50;
	mov.f32 	%f53, %f50;
	mov.f32 	%f54, %f50;
	mov.f32 	%f55, %f50;
	mov.f32 	%f56, %f50;
	mov.f32 	%f57, %f50;
$L__BB1_2:
	mul.lo.s32 	%r143, %r96, %r3;
	add.s32 	%r234, %r6, %r143;
	add.s32 	%r236, %r8, %r143;
	mov.u32 	%r144, %ctaid.y;
	shl.b32 	%r145, %r144, 4;
	add.s32 	%r146, %r10, %r145;
	mad.lo.s32 	%r226, %r146, %r96, %r2;
	add.s32 	%r238, %r10, %r143;
	add.s32 	%r240, %r12, %r143;
	add.s32 	%r147, %r14, %r145;
	mad.lo.s32 	%r228, %r147, %r96, %r2;
	add.s32 	%r148, %r12, %r145;
	mad.lo.s32 	%r227, %r148, %r96, %r2;
	add.s32 	%r149, %r8, %r145;
	mad.lo.s32 	%r225, %r149, %r96, %r2;
	add.s32 	%r242, %r14, %r143;
	add.s32 	%r244, %r16, %r143;
	add.s32 	%r150, %r18, %r145;
	mad.lo.s32 	%r230, %r150, %r96, %r2;
	add.s32 	%r151, %r16, %r145;
	mad.lo.s32 	%r229, %r151, %r96, %r2;
	add.s32 	%r246, %r18, %r143;
	add.s32 	%r232, %r4, %r143;
	add.s32 	%r152, %r6, %r145;
	mad.lo.s32 	%r224, %r152, %r96, %r2;
	add.s32 	%r153, %r4, %r145;
	mad.lo.s32 	%r223, %r153, %r96, %r2;
	mov.b32 	%r247, 0;
	mov.u32 	%r222, %r2;
	mov.u32 	%r231, %r4;
	mov.u32 	%r233, %r6;
	mov.u32 	%r235, %r8;
	mov.u32 	%r237, %r10;
	mov.u32 	%r239, %r12;
	mov.u32 	%r241, %r14;
	mov.u32 	%r243, %r16;
	mov.u32 	%r245, %r18;
$L__BB1_3:
	mov.u32 	%r154, %ctaid.y;
	shl.b32 	%r155, %r154, 4;
	add.s32 	%r156, %r4, %r155;
	setp.ge.s32 	%p2, %r156, %r94;
	setp.ge.s32 	%p3, %r222, %r96;
	or.pred  	%p4, %p2, %p3;
	@%p4 bra 	$L__BB1_5;
	mul.wide.u32 	%rd6, %r223, 2;
	add.s64 	%rd7, %rd1, %rd6;
	ld.global.nc.u16 	%rs65, [%rd7];
	bra.uni 	$L__BB1_6;
$L__BB1_5:
	mov.f32 	%f26, 0f00000000;
	// begin inline asm
	{  cvt.rn.f16.f32 %rs65, %f26;}

	// end inline asm
$L__BB1_6:
	setp.lt.s32 	%p5, %r222, %r96;
	add.s32 	%r159, %r6, %r155;
	setp.lt.s32 	%p6, %r159, %r94;
	st.shared.u16 	[%r5], %rs65;
	and.pred  	%p7, %p6, %p5;
	@%p7 bra 	$L__BB1_8;
	mov.f32 	%f27, 0f00000000;
	// begin inline asm
	{  cvt.rn.f16.f32 %rs66, %f27;}

	// end inline asm
	bra.uni 	$L__BB1_9;
$L__BB1_8:
	mul.wide.u32 	%rd8, %r224, 2;
	add.s64 	%rd9, %rd1, %rd8;
	ld.global.nc.u16 	%rs66, [%rd9];
$L__BB1_9:
	add.s32 	%r162, %r8, %r155;
	setp.lt.s32 	%p9, %r162, %r94;
	st.shared.u16 	[%r7], %rs66;
	and.pred  	%p10, %p9, %p5;
	@%p10 bra 	$L__BB1_11;
	mov.f32 	%f28, 0f00000000;
	// begin inline asm
	{  cvt.rn.f16.f32 %rs67, %f28;}

	// end inline asm
	bra.uni 	$L__BB1_12;
$L__BB1_11:
	mul.wide.u32 	%rd10, %r225, 2;
	add.s64 	%rd11, %rd1, %rd10;
	ld.global.nc.u16 	%rs67, [%rd11];
$L__BB1_12:
	add.s32 	%r165, %r10, %r155;
	setp.lt.s32 	%p12, %r165, %r94;
	st.shared.u16 	[%r9], %rs67;
	and.pred  	%p13, %p12, %p5;
	@%p13 bra 	$L__BB1_14;
	mov.f32 	%f29, 0f00000000;
	// begin inline asm
	{  cvt.rn.f16.f32 %rs68, %f29;}

	// end inline asm
	bra.uni 	$L__BB1_15;
$L__BB1_14:
	mul.wide.u32 	%rd12, %r226, 2;
	add.s64 	%rd13, %rd1, %rd12;
	ld.global.nc.u16 	%rs68, [%rd13];
$L__BB1_15:
	add.s32 	%r168, %r12, %r155;
	setp.lt.s32 	%p15, %r168, %r94;
	st.shared.u16 	[%r11], %rs68;
	and.pred  	%p16, %p15, %p5;
	@%p16 bra 	$L__BB1_17;
	mov.f32 	%f30, 0f00000000;
	// begin inline asm
	{  cvt.rn.f16.f32 %rs69, %f30;}

	// end inline asm
	bra.uni 	$L__BB1_18;
$L__BB1_17:
	mul.wide.u32 	%rd14, %r227, 2;
	add.s64 	%rd15, %rd1, %rd14;
	ld.global.nc.u16 	%rs69, [%rd15];
$L__BB1_18:
	add.s32 	%r171, %r14, %r155;
	setp.lt.s32 	%p18, %r171, %r94;
	st.shared.u16 	[%r13], %rs69;
	and.pred  	%p19, %p18, %p5;
	@%p19 bra 	$L__BB1_20;
	mov.f32 	%f31, 0f00000000;
	// begin inline asm
	{  cvt.rn.f16.f32 %rs70, %f31;}

	// end inline asm
	bra.uni 	$L__BB1_21;
$L__BB1_20:
	mul.wide.u32 	%rd16, %r228, 2;
	add.s64 	%rd17, %rd1, %rd16;
	ld.global.nc.u16 	%rs70, [%rd17];
$L__BB1_21:
	add.s32 	%r174, %r16, %r155;
	setp.lt.s32 	%p21, %r174, %r94;
	st.shared.u16 	[%r15], %rs70;
	and.pred  	%p22, %p21, %p5;
	@%p22 bra 	$L__BB1_23;
	mov.f32 	%f32, 0f00000000;
	// begin inline asm
	{  cvt.rn.f16.f32 %rs71, %f32;}

	// end inline asm
	bra.uni 	$L__BB1_24;
$L__BB1_23:
	mul.wide.u32 	%rd18, %r229, 2;
	add.s64 	%rd19, %rd1, %rd18;
	ld.global.nc.u16 	%rs71, [%rd19];
$L__BB1_24:
	add.s32 	%r177, %r18, %r155;
	setp.lt.s32 	%p24, %r177, %r94;
	st.shared.u16 	[%r17], %rs71;
	and.pred  	%p25, %p24, %p5;
	@%p25 bra 	$L__BB1_26;
	mov.f32 	%f33, 0f00000000;
	// begin inline asm
	{  cvt.rn.f16.f32 %rs72, %f33;}

	// end inline asm
	bra.uni 	$L__BB1_27;
$L__BB1_26:
	mul.wide.u32 	%rd20, %r230, 2;
	add.s64 	%rd21, %rd1, %rd20;
	ld.global.nc.u16 	%rs72, [%rd21];
$L__BB1_27:
	setp.ge.s32 	%p26, %r3, %r95;
	st.shared.u16 	[%r19], %rs72;
	setp.ge.s32 	%p27, %r231, %r96;
	or.pred  	%p28, %p27, %p26;
	@%p28 bra 	$L__BB1_29;
	mul.wide.u32 	%rd22, %r232, 2;
	add.s64 	%rd23, %rd2, %rd22;
	ld.global.nc.u16 	%rs73, [%rd23];
	bra.uni 	$L__BB1_30;
$L__BB1_29:
	mov.f32 	%f34, 0f00000000;
	// begin inline asm
	{  cvt.rn.f16.f32 %rs73, %f34;}

	// end inline asm
$L__BB1_30:
	setp.lt.s32 	%p29, %r3, %r95;
	st.shared.u16 	[%r20], %rs73;
	setp.lt.s32 	%p30, %r233, %r96;
	and.pred  	%p31, %p30, %p29;
	@%p31 bra 	$L__BB1_32;
	mov.f32 	%f35, 0f00000000;
	// begin inline asm
	{  cvt.rn.f16.f32 %rs74, %f35;}

	// end inline asm
	bra.uni 	$L__BB1_33;
$L__BB1_32:
	mul.wide.u32 	%rd24, %r234, 2;
	add.s64 	%rd25, %rd2, %rd24;
	ld.global.nc.u16 	%rs74, [%rd25];
$L__BB1_33:
	st.shared.u16 	[%r21], %rs74;
	setp.lt.s32 	%p33, %r235, %r96;
	and.pred  	%p34, %p33, %p29;
	@%p34 bra 	$L__BB1_35;
	mov.f32 	%f36, 0f00000000;
	// begin inline asm
	{  cvt.rn.f16.f32 %rs75, %f36;}

	// end inline asm
	bra.uni 	$L__BB1_36;
$L__BB1_35:
	mul.wide.u32 	%rd26, %r236, 2;
	add.s64 	%rd27, %rd2, %rd26;
	ld.global.nc.u16 	%rs75, [%rd27];
$L__BB1_36:
	st.shared.u16 	[%r22], %rs75;
	setp.lt.s32 	%p36, %r237, %r96;
	and.pred  	%p37, %p36, %p29;
	@%p37 bra 	$L__BB1_38;
	mov.f32 	%f37, 0f00000000;
	// begin inline asm
	{  cvt.rn.f16.f32 %rs76, %f37;}

	// end inline asm
	bra.uni 	$L__BB1_39;
$L__BB1_38:
	mul.wide.u32 	%rd28, %r238, 2;
	add.s64 	%rd29, %rd2, %rd28;
	ld.global.nc.u16 	%rs76, [%rd29];
$L__BB1_39:
	st.shared.u16 	[%r23], %rs76;
	setp.lt.s32 	%p39, %r239, %r96;
	and.pred  	%p40, %p39, %p29;
	@%p40 bra 	$L__BB1_41;
	mov.f32 	%f38, 0f00000000;
	// begin inline asm
	{  cvt.rn.f16.f32 %rs77, %f38;}

	// end inline asm
	bra.uni 	$L__BB1_42;
$L__BB1_41:
	mul.wide.u32 	%rd30, %r240, 2;
	add.s64 	%rd31, %rd2, %rd30;
	ld.global.nc.u16 	%rs77, [%rd31];
$L__BB1_42:
	shl.b32 	%r178, %r2, 4;
	add.s32 	%r179, %r12, %r178;
	shl.b32 	%r180, %r179, 1;
	mov.u32 	%r181, smem;
	add.s32 	%r182, %r181, %r180;
	st.shared.u16 	[%r182+512], %rs77;
	setp.lt.s32 	%p42, %r241, %r96;
	and.pred  	%p43, %p42, %p29;
	@%p43 bra 	$L__BB1_44;
	mov.f32 	%f39, 0f00000000;
	// begin inline asm
	{  cvt.rn.f16.f32 %rs78, %f39;}

	// end inline asm
	bra.uni 	$L__BB1_45;
$L__BB1_44:
	mul.wide.u32 	%rd32, %r242, 2;
	add.s64 	%rd33, %rd2, %rd32;
	ld.global.nc.u16 	%rs78, [%rd33];
$L__BB1_45:
	add.s32 	%r184, %r14, %r178;
	shl.b32 	%r185, %r184, 1;
	add.s32 	%r187, %r181, %r185;
	st.shared.u16 	[%r187+512], %rs78;
	setp.lt.s32 	%p45, %r243, %r96;
	and.pred  	%p46, %p45, %p29;
	@%p46 bra 	$L__BB1_47;
	mov.f32 	%f40, 0f00000000;
	// begin inline asm
	{  cvt.rn.f16.f32 %rs79, %f40;}

	// end inline asm
	bra.uni 	$L__BB1_48;
$L__BB1_47:
	mul.wide.u32 	%rd34, %r244, 2;
	add.s64 	%rd35, %rd2, %rd34;
	ld.global.nc.u16 	%rs79, [%rd35];
$L__BB1_48:
	add.s32 	%r189, %r16, %r178;
	shl.b32 	%r190, %r189, 1;
	add.s32 	%r192, %r181, %r190;
	st.shared.u16 	[%r192+512], %rs79;
	setp.lt.s32 	%p48, %r245, %r96;
	and.pred  	%p49, %p48, %p29;
	@%p49 bra 	$L__BB1_50;
	mov.f32 	%f41, 0f00000000;
	// begin inline asm
	{  cvt.rn.f16.f32 %rs80, %f41;}

	// end inline asm
	bra.uni 	$L__BB1_51;
$L__BB1_50:
	mul.wide.u32 	%rd36, %r246, 2;
	add.s64 	%rd37, %rd2, %rd36;
	ld.global.nc.u16 	%rs80, [%rd37];
$L__BB1_51:
	shl.b32 	%r193, %r2, 4;
	add.s32 	%r194, %r18, %r193;
	shl.b32 	%r195, %r194, 1;
	mov.u32 	%r196, smem;
	add.s32 	%r197, %r196, 512;
	add.s32 	%r198, %r197, %r195;
	st.shared.u16 	[%r198], %rs80;
	bar.sync 	0;
	mov.b32 	%r199, 16;
	wmma.load.a.sync.aligned.row.m16n16k16.shared.f16 	{%r200, %r201, %r202, %r203, %r204, %r205, %r206, %r207}, [%r196], %r199;
	wmma.load.b.sync.aligned.col.m16n16k16.shared.f16 	{%r208, %r209, %r210, %r211, %r212, %r213, %r214, %r215}, [%r197], %r199;
	wmma.mma.sync.aligned.row.col.m16n16k16.f32.f32 {%f57, %f56, %f55, %f54, %f53, %f52, %f51, %f50}, {%r200, %r201, %r202, %r203, %r204, %r205, %r206, %r207}, {%r208, %r209, %r210, %r211, %r212, %r213, %r214, %r215}, {%f57, %f56, %f55, %f54, %f53, %f52, %f51, %f50};
	bar.sync 	0;
	add.s32 	%r247, %r247, 1;
	add.s32 	%r246, %r246, 16;
	add.s32 	%r245, %r245, 16;
	add.s32 	%r244, %r244, 16;
	add.s32 	%r243, %r243, 16;
	add.s32 	%r242, %r242, 16;
	add.s32 	%r241, %r241, 16;
	add.s32 	%r240, %r240, 16;
	add.s32 	%r239, %r239, 16;
	add.s32 	%r238, %r238, 16;
	add.s32 	%r237, %r237, 16;
	add.s32 	%r236, %r236, 16;
	add.s32 	%r235, %r235, 16;
	add.s32 	%r234, %r234, 16;
	add.s32 	%r233, %r233, 16;
	add.s32 	%r232, %r232, 16;
	add.s32 	%r231, %r231, 16;
	add.s32 	%r230, %r230, 16;
	add.s32 	%r229, %r229, 16;
	add.s32 	%r228, %r228, 16;
	add.s32 	%r227, %r227, 16;
	add.s32 	%r226, %r226, 16;
	add.s32 	%r225, %r225, 16;
	add.s32 	%r224, %r224, 16;
	add.s32 	%r223, %r223, 16;
	add.s32 	%r222, %r222, 16;
	setp.ne.s32 	%p50, %r247, 8;
	@%p50 bra 	$L__BB1_3;
	add.s32 	%r221, %r221, 1;
	setp.ne.s32 	%p51, %r221, 16;
	@%p51 bra 	$L__BB1_2;
	ld.param.u64 	%rd44, [_Z30wmma_ldmatrix_noswizzle_kernelPK6__halfS1_Pfiii_param_2];
	mov.u32 	%r216, %ctaid.y;
	mul.lo.s32 	%r217, %r216, %r95;
	shl.b32 	%r218, %r217, 4;
	cvt.s64.s32 	%rd38, %r218;
	mov.u32 	%r219, %ctaid.x;
	shl.b32 	%r220, %r219, 4;
	cvt.u64.u32 	%rd39, %r220;
	add.s64 	%rd40, %rd38, %rd39;
	cvta.to.global.u64 	%rd41, %rd44;
	shl.b64 	%rd42, %rd40, 2;
	add.s64 	%rd43, %rd41, %rd42;
	wmma.store.d.sync.aligned.row.m16n16k16.global.f32 	[%rd43], {%f57, %f56, %f55, %f54, %f53, %f52, %f51, %f50}, %r95;
$L__BB1_54:
	ret;

}
	// .globl	_Z28wmma_ldmatrix_swizzle_kernelPK6__halfS1_Pfiii
.visible .entry _Z28wmma_ldmatrix_swizzle_kernelPK6__halfS1_Pfiii(
	.param .u64 .ptr .align 1 _Z28wmma_ldmatrix_swizzle_kernelPK6__halfS1_Pfiii_param_0,
	.param .u64 .ptr .align 1 _Z28wmma_ldmatrix_swizzle_kernelPK6__halfS1_Pfiii_param_1,
	.param .u64 .ptr .align 1 _Z28wmma_ldmatrix_swizzle_kernelPK6__halfS1_Pfiii_param_2,
	.param .u32 _Z28wmma_ldmatrix_swizzle_kernelPK6__halfS1_Pfiii_param_3,
	.param .u32 _Z28wmma_ldmatrix_swizzle_kernelPK6__halfS1_Pfiii_param_4,
	.param .u32 _Z28wmma_ldmatrix_swizzle_kernelPK6__halfS1_Pfiii_param_5
)
{
	.reg .pred 	%p<52>;
	.reg .b16 	%rs<81>;
	.reg .b32 	%r<227>;
	.reg .b32 	%f<58>;
	.reg .b64 	%rd<45>;

	ld.param.u64 	%rd4, [_Z28wmma_ldmatrix_swizzle_kernelPK6__halfS1_Pfiii_param_0];
	ld.param.u64 	%rd5, [_Z28wmma_ldmatrix_swizzle_kernelPK6__halfS1_Pfiii_param_1];
	ld.param.u32 	%r94, [_Z28wmma_ldmatrix_swizzle_kernelPK6__halfS1_Pfiii_param_3];
	ld.param.u32 	%r95, [_Z28wmma_ldmatrix_swizzle_kernelPK6__halfS1_Pfiii_param_4];
	ld.param.u32 	%r96, [_Z28wmma_ldmatrix_swizzle_kernelPK6__halfS1_Pfiii_param_5];
	cvta.to.global.u64 	%rd1, %rd4;
	cvta.to.global.u64 	%rd2, %rd5;
	mov.u32 	%r1, %tid.x;
	setp.gt.u32 	%p1, %r1, 31;
	@%p1 bra 	$L__BB2_54;
	mov.u32 	%r98, %ctaid.y;
	mov.u32 	%r99, %ctaid.x;
	shl.b32 	%r100, %r98, 4;
	shl.b32 	%r101, %r99, 4;
	and.b32  	%r2, %r1, 15;
	or.b32  	%r3, %r101, %r2;
	shr.u32 	%r4, %r1, 4;
	shl.b32 	%r102, %r4, 2;
	xor.b32  	%r103, %r102, %r2;
	and.b32  	%r104, %r1, 16;
	add.s32 	%r105, %r103, %r104;
	shl.b32 	%r106, %r105, 1;
	mov.u32 	%r107, smem;
	add.s32 	%r5, %r107, %r106;
	add.s32 	%r108, %r1, 32;
	shr.u32 	%r6, %r108, 4;
	add.s32 	%r7, %r6, %r100;
	shl.b32 	%r109, %r6, 2;
	xor.b32  	%r110, %r109, %r2;
	and.b32  	%r111, %r108, 48;
	add.s32 	%r112, %r110, %r111;
	shl.b32 	%r113, %r112, 1;
	add.s32 	%r8, %r107, %r113;
	add.s32 	%r114, %r1, 64;
	shr.u32 	%r9, %r114, 4;
	add.s32 	%r10, %r9, %r100;
	shl.b32 	%r115, %r9, 2;
	xor.b32  	%r116, %r115, %r1;
	and.b32  	%r117, %r116, 15;
	and.b32  	%r118, %r114, 80;
	or.b32  	%r119, %r117, %r118;
	shl.b32 	%r120, %r119, 1;
	add.s32 	%r11, %r107, %r120;
	add.s32 	%r121, %r1, 96;
	shr.u32 	%r12, %r121, 4;
	add.s32 	%r13, %r12, %r100;
	shl.b32 	%r122, %r12, 2;
	xor.b32  	%r123, %r122, %r1;
	and.b32  	%r124, %r123, 15;
	and.b32  	%r125, %r121, 112;
	or.b32  	%r126, %r124, %r125;
	shl.b32 	%r127, %r126, 1;
	add.s32 	%r14, %r107, %r127;
	add.s32 	%r128, %r1, 128;
	shr.u32 	%r15, %r128, 4;
	add.s32 	%r16, %r15, %r100;
	shl.b32 	%r129, %r15, 2;
	xor.b32  	%r130, %r129, %r1;
	and.b32  	%r131, %r130, 15;
	and.b32  	%r132, %r128, 144;
	or.b32  	%r133, %r131, %r132;
	shl.b32 	%r134, %r133, 1;
	add.s32 	%r17, %r107, %r134;
	add.s32 	%r135, %r1, 160;
	shr.u32 	%r18, %r135, 4;
	shl.b32 	%r136, %r18, 2;
	xor.b32  	%r137, %r136, %r1;
	and.b32  	%r138, %r137, 15;
	and.b32  	%r139, %r135, 176;
	or.b32  	%r140, %r138, %r139;
	shl.b32 	%r141, %r140, 1;
	add.s32 	%r19, %r107, %r141;
	add.s32 	%r142, %r1, 192;
	shr.u32 	%r20, %r142, 4;
	shl.b32 	%r143, %r20, 2;
	xor.b32  	%r144, %r143, %r1;
	and.b32  	%r145, %r144, 15;
	and.b32  	%r146, %r142, 208;
	or.b32  	%r147, %r145, %r146;
	shl.b32 	%r148, %r147, 1;
	add.s32 	%r21, %r107, %r148;
	add.s32 	%r149, %r1, 224;
	shr.u32 	%r22, %r149, 4;
	shl.b32 	%r150, %r22, 2;
	xor.b32  	%r151, %r150, %r1;
	and.b32  	%r152, %r151, 15;
	and.b32  	%r153, %r149, 240;
	or.b32  	%r154, %r152, %r153;
	shl.b32 	%r155, %r154, 1;
	add.s32 	%r23, %r107, %r155;
	mov.b32 	%r200, 0;
	mov.f32 	%f50, 0f00000000;
	mov.f32 	%f51, %f50;
	mov.f32 	%f52, %f50;
	mov.f32 	%f53, %f50;
	mov.f32 	%f54, %f50;
	mov.f32 	%f55, %f50;
	mov.f32 	%f56, %f50;
	mov.f32 	%f57, %f50;
$L__BB2_2:
	mul.lo.s32 	%r157, %r96, %r3;
	add.s32 	%r213, %r6, %r157;
	add.s32 	%r215, %r9, %r157;
	mad.lo.s32 	%r205, %r13, %r96, %r2;
	add.s32 	%r217, %r12, %r157;
	add.s32 	%r219, %r15, %r157;
	mov.u32 	%r158, %ctaid.y;
	shl.b32 	%r159, %r158, 4;
	add.s32 	%r160, %r18, %r159;
	mad.lo.s32 	%r207, %r160, %r96, %r2;
	mad.lo.s32 	%r206, %r16, %r96, %r2;
	mad.lo.s32 	%r204, %r10, %r96, %r2;
	add.s32 	%r221, %r18, %r157;
	add.s32 	%r223, %r20, %r157;
	add.s32 	%r161, %r22, %r159;
	mad.lo.s32 	%r209, %r161, %r96, %r2;
	add.s32 	%r162, %r20, %r159;
	mad.lo.s32 	%r208, %r162, %r96, %r2;
	add.s32 	%r225, %r22, %r157;
	add.s32 	%r211, %r4, %r157;
	mad.lo.s32 	%r203, %r7, %r96, %r2;
	add.s32 	%r163, %r4, %r159;
	mad.lo.s32 	%r202, %r163, %r96, %r2;
	mov.b32 	%r226, 0;
	mov.u32 	%r201, %r2;
	mov.u32 	%r210, %r4;
	mov.u32 	%r212, %r6;
	mov.u32 	%r214, %r9;
	mov.u32 	%r216, %r12;
	mov.u32 	%r218, %r15;
	mov.u32 	%r220, %r18;
	mov.u32 	%r222, %r20;
	mov.u32 	%r224, %r22;
$L__BB2_3:
	mov.u32 	%r164, %ctaid.y;
	shl.b32 	%r165, %r164, 4;
	add.s32 	%r166, %r4, %r165;
	setp.ge.s32 	%p2, %r166, %r94;
	setp.ge.s32 	%p3, %r201, %r96;
	or.pred  	%p4, %p2, %p3;
	@%p4 bra 	$L__BB2_5;
	mul.wide.u32 	%rd6, %r202, 2;
	add.s64 	%rd7, %rd1, %rd6;
	ld.global.nc.u16 	%rs65, [%rd7];
	bra.uni 	$L__BB2_6;
$L__BB2_5:
	mov.f32 	%f26, 0f00000000;
	// begin inline asm
	{  cvt.rn.f16.f32 %rs65, %f26;}

	// end inline asm
$L__BB2_6:
	setp.lt.s32 	%p5, %r201, %r96;
	setp.lt.s32 	%p6, %r7, %r94;
	st.shared.u16 	[%r5], %rs65;
	and.pred  	%p7, %p6, %p5;
	@%p7 bra 	$L__BB2_8;
	mov.f32 	%f27, 0f00000000;
	// begin inline asm
	{  cvt.rn.f16.f32 %rs66, %f27;}

	// end inline asm
	bra.uni 	$L__BB2_9;
$L__BB2_8:
	mul.wide.u32 	%rd8, %r203, 2;
	add.s64 	%rd9, %rd1, %rd8;
	ld.global.nc.u16 	%rs66, [%rd9];
$L__BB2_9:
	setp.lt.s32 	%p9, %r10, %r94;
	st.shared.u16 	[%r8], %rs66;
	and.pred  	%p10, %p9, %p5;
	@%p10 bra 	$L__BB2_11;
	mov.f32 	%f28, 0f00000000;
	// begin inline asm
	{  cvt.rn.f16.f32 %rs67, %f28;}

	// end inline asm
	bra.uni 	$L__BB2_12;
$L__BB2_11:
	mul.wide.u32 	%rd10, %r204, 2;
	add.s64 	%rd11, %rd1, %rd10;
	ld.global.nc.u16 	%rs67, [%rd11];
$L__BB2_12:
	setp.lt.s32 	%p12, %r13, %r94;
	st.shared.u16 	[%r11], %rs67;
	and.pred  	%p13, %p12, %p5;
	@%p13 bra 	$L__BB2_14;
	mov.f32 	%f29, 0f00000000;
	// begin inline asm
	{  cvt.rn.f16.f32 %rs68, %f29;}

	// end inline asm
	bra.uni 	$L__BB2_15;
$L__BB2_14:
	mul.wide.u32 	%rd12, %r205, 2;
	add.s64 	%rd13, %rd1, %rd12;
	ld.global.nc.u16 	%rs68, [%rd13];
$L__BB2_15:
	setp.lt.s32 	%p15, %r16, %r94;
	st.shared.u16 	[%r14], %rs68;
	and.pred  	%p16, %p15, %p5;
	@%p16 bra 	$L__BB2_17;
	mov.f32 	%f30, 0f00000000;
	// begin inline asm
	{  cvt.rn.f16.f32 %rs69, %f30;}

	// end inline asm
	bra.uni 	$L__BB2_18;
$L__BB2_17:
	mul.wide.u32 	%rd14, %r206, 2;
	add.s64 	%rd15, %rd1, %rd14;
	ld.global.nc.u16 	%rs69, [%rd15];
$L__BB2_18:
	add.s32 	%r169, %r18, %r165;
	setp.lt.s32 	%p18, %r169, %r94;
	st.shared.u16 	[%r17], %rs69;
	and.pred  	%p19, %p18, %p5;
	@%p19 bra 	$L__BB2_20;
	mov.f32 	%f31, 0f00000000;
	// begin inline asm
	{  cvt.rn.f16.f32 %rs70, %f31;}

	// end inline asm
	bra.uni 	$L__BB2_21;
$L__BB2_20:
	mul.wide.u32 	%rd16, %r207, 2;
	add.s64 	%rd17, %rd1, %rd16;
	ld.global.nc.u16 	%rs70, [%rd17];
$L__BB2_21:
	add.s32 	%r172, %r20, %r165;
	setp.lt.s32 	%p21, %r172, %r94;
	st.shared.u16 	[%r19], %rs70;
	and.pred  	%p22, %p21, %p5;
	@%p22 bra 	$L__BB2_23;
	mov.f32 	%f32, 0f00000000;
	// begin inline asm
	{  cvt.rn.f16.f32 %rs71, %f32;}

	// end inline asm
	bra.uni 	$L__BB2_24;
$L__BB2_23:
	mul.wide.u32 	%rd18, %r208, 2;
	add.s64 	%rd19, %rd1, %rd18;
	ld.global.nc.u16 	%rs71, [%rd19];
$L__BB2_24:
	add.s32 	%r175, %r22, %r165;
	setp.lt.s32 	%p24, %r175, %r94;
	st.shared.u16 	[%r21], %rs71;
	and.pred  	%p25, %p24, %p5;
	@%p25 bra 	$L__BB2_26;
	mov.f32 	%f33, 0f00000000;
	// begin inline asm
	{  cvt.rn.f16.f32 %rs72, %f33;}

	// end inline asm
	bra.uni 	$L__BB2_27;
$L__BB2_26:
	mul.wide.u32 	%rd20, %r209, 2;
	add.s64 	%rd21, %rd1, %rd20;
	ld.global.nc.u16 	%rs72, [%rd21];
$L__BB2_27:
	setp.ge.s32 	%p26, %r3, %r95;
	st.shared.u16 	[%r23], %rs72;
	setp.ge.s32 	%p27, %r210, %r96;
	or.pred  	%p28, %p27, %p26;
	@%p28 bra 	$L__BB2_29;
	mul.wide.u32 	%rd22, %r211, 2;
	add.s64 	%rd23, %rd2, %rd22;
	ld.global.nc.u16 	%rs73, [%rd23];
	bra.uni 	$L__BB2_30;
$L__BB2_29:
	mov.f32 	%f34, 0f00000000;
	// begin inline asm
	{  cvt.rn.f16.f32 %rs73, %f34;}

	// end inline asm
$L__BB2_30:
	setp.lt.s32 	%p29, %r3, %r95;
	st.shared.u16 	[%r5+512], %rs73;
	setp.lt.s32 	%p30, %r212, %r96;
	and.pred  	%p31, %p30, %p29;
	@%p31 bra 	$L__BB2_32;
	mov.f32 	%f35, 0f00000000;
	// begin inline asm
	{  cvt.rn.f16.f32 %rs74, %f35;}

	// end inline asm
	bra.uni 	$L__BB2_33;
$L__BB2_32:
	mul.wide.u32 	%rd24, %r213, 2;
	add.s64 	%rd25, %rd2, %rd24;
	ld.global.nc.u16 	%rs74, [%rd25];
$L__BB2_33:
	st.shared.u16 	[%r8+512], %rs74;
	setp.lt.s32 	%p33, %r214, %r96;
	and.pred  	%p34, %p33, %p29;
	@%p34 bra 	$L__BB2_35;
	mov.f32 	%f36, 0f00000000;
	// begin inline asm
	{  cvt.rn.f16.f32 %rs75, %f36;}

	// end inline asm
	bra.uni 	$L__BB2_36;
$L__BB2_35:
	mul.wide.u32 	%rd26, %r215, 2;
	add.s64 	%rd27, %rd2, %rd26;
	ld.global.nc.u16 	%rs75, [%rd27];
$L__BB2_36:
	st.shared.u16 	[%r11+512], %rs75;
	setp.lt.s32 	%p36, %r216, %r96;
	and.pred  	%p37, %p36, %p29;
	@%p37 bra 	$L__BB2_38;
	mov.f32 	%f37, 0f00000000;
	// begin inline asm
	{  cvt.rn.f16.f32 %rs76, %f37;}

	// end inline asm
	bra.uni 	$L__BB2_39;
$L__BB2_38:
	mul.wide.u32 	%rd28, %r217, 2;
	add.s64 	%rd29, %rd2, %rd28;
	ld.global.nc.u16 	%rs76, [%rd29];
$L__BB2_39:
	st.shared.u16 	[%r14+512], %rs76;
	setp.lt.s32 	%p39, %r218, %r96;
	and.pred  	%p40, %p39, %p29;
	@%p40 bra 	$L__BB2_41;
	mov.f32 	%f38, 0f00000000;
	// begin inline asm
	{  cvt.rn.f16.f32 %rs77, %f38;}

	// end inline asm
	bra.uni 	$L__BB2_42;
$L__BB2_41:
	mul.wide.u32 	%rd30, %r219, 2;
	add.s64 	%rd31, %rd2, %rd30;
	ld.global.nc.u16 	%rs77, [%rd31];
$L__BB2_42:
	st.shared.u16 	[%r17+512], %rs77;
	setp.lt.s32 	%p42, %r220, %r96;
	and.pred  	%p43, %p42, %p29;
	@%p43 bra 	$L__BB2_44;
	mov.f32 	%f39, 0f00000000;
	// begin inline asm
	{  cvt.rn.f16.f32 %rs78, %f39;}

	// end inline asm
	bra.uni 	$L__BB2_45;
$L__BB2_44:
	mul.wide.u32 	%rd32, %r221, 2;
	add.s64 	%rd33, %rd2, %rd32;
	ld.global.nc.u16 	%rs78, [%rd33];
$L__BB2_45:
	st.shared.u16 	[%r19+512], %rs78;
	setp.lt.s32 	%p45, %r222, %r96;
	and.pred  	%p46, %p45, %p29;
	@%p46 bra 	$L__BB2_47;
	mov.f32 	%f40, 0f00000000;
	// begin inline asm
	{  cvt.rn.f16.f32 %rs79, %f40;}

	// end inline asm
	bra.uni 	$L__BB2_48;
$L__BB2_47:
	mul.wide.u32 	%rd34, %r223, 2;
	add.s64 	%rd35, %rd2, %rd34;
	ld.global.nc.u16 	%rs79, [%rd35];
$L__BB2_48:
	st.shared.u16 	[%r21+512], %rs79;
	setp.lt.s32 	%p48, %r224, %r96;
	and.pred  	%p49, %p48, %p29;
	@%p49 bra 	$L__BB2_50;
	mov.f32 	%f41, 0f00000000;
	// begin inline asm
	{  cvt.rn.f16.f32 %rs80, %f41;}

	// end inline asm
	bra.uni 	$L__BB2_51;
$L__BB2_50:
	mul.wide.u32 	%rd36, %r225, 2;
	add.s64 	%rd37, %rd2, %rd36;
	ld.global.nc.u16 	%rs80, [%rd37];
$L__BB2_51:
	st.shared.u16 	[%r23+512], %rs80;
	bar.sync 	0;
	mov.u32 	%r176, smem;
	mov.b32 	%r177, 16;
	wmma.load.a.sync.aligned.row.m16n16k16.shared.f16 	{%r178, %r179, %r180, %r181, %r182, %r183, %r184, %r185}, [%r176], %r177;
	add.s32 	%r186, %r176, 512;
	wmma.load.b.sync.aligned.col.m16n16k16.shared.f16 	{%r187, %r188, %r189, %r190, %r191, %r192, %r193, %r194}, [%r186], %r177;
	wmma.mma.sync.aligned.row.col.m16n16k16.f32.f32 {%f57, %f56, %f55, %f54, %f53, %f52, %f51, %f50}, {%r178, %r179, %r180, %r181, %r182, %r183, %r184, %r185}, {%r187, %r188, %r189, %r190, %r191, %r192, %r193, %r194}, {%f57, %f56, %f55, %f54, %f53, %f52, %f51, %f50};
	bar.sync 	0;
	add.s32 	%r226, %r226, 1;
	add.s32 	%r225, %r225, 16;
	add.s32 	%r224, %r224, 16;
	add.s32 	%r223, %r223, 16;
	add.s32 	%r222, %r222, 16;
	add.s32 	%r221, %r221, 16;
	add.s32 	%r220, %r220, 16;
	add.s32 	%r219, %r219, 16;
	add.s32 	%r218, %r218, 16;
	add.s32 	%r217, %r217, 16;
	add.s32 	%r216, %r216, 16;
	add.s32 	%r215, %r215, 16;
	add.s32 	%r214, %r214, 16;
	add.s32 	%r213, %r213, 16;
	add.s32 	%r212, %r212, 16;
	add.s32 	%r211, %r211, 16;
	add.s32 	%r210, %r210, 16;
	add.s32 	%r209, %r209, 16;
	add.s32 	%r208, %r208, 16;
	add.s32 	%r207, %r207, 16;
	add.s32 	%r206, %r206, 16;
	add.s32 	%r205, %r205, 16;
	add.s32 	%r204, %r204, 16;
	add.s32 	%r203, %r203, 16;
	add.s32 	%r202, %r202, 16;
	add.s32 	%r201, %r201, 16;
	setp.ne.s32 	%p50, %r226, 8;
	@%p50 bra 	$L__BB2_3;
	add.s32 	%r200, %r200, 1;
	setp.ne.s32 	%p51, %r200, 16;
	@%p51 bra 	$L__BB2_2;
	ld.param.u64 	%rd44, [_Z28wmma_ldmatrix_swizzle_kernelPK6__halfS1_Pfiii_param_2];
	mov.u32 	%r195, %ctaid.y;
	mul.lo.s32 	%r196, %r195, %r95;
	shl.b32 	%r197, %r196, 4;
	cvt.s64.s32 	%rd38, %r197;
	mov.u32 	%r198, %ctaid.x;
	shl.b32 	%r199, %r198, 4;
	cvt.u64.u32 	%rd39, %r199;
	add.s64 	%rd40, %rd38, %rd39;
	cvta.to.global.u64 	%rd41, %rd44;
	shl.b64 	%rd42, %rd40, 2;
	add.s64 	%rd43, %rd41, %rd42;
	wmma.store.d.sync.aligned.row.m16n16k16.global.f32 	[%rd43], {%f57, %f56, %f55, %f54, %f53, %f52, %f51, %f50}, %r95;
$L__BB2_54:
	ret;

}


// ===== COMPILED SASS (sm_100) =====

	.target	sm_100

	.elftype	@"ET_EXEC"


//--------------------- .note.nv.tkinfo           --------------------------
	.section	.note.nv.tkinfo,"",@"SHT_NOTE"
	.sectionflags	@"SHF_NOTE_NV_TKINFO"
	.tkinfo
        /*0018*/ 	.word	0x00000002
        /*0030*/ 	.string	""
        /*0030*/ 	.string	"ptxas"
        /*0030*/ 	.string	"Cuda compilation tools, release 13.0, V13.0.88"
        /*0030*/ 	.string	"Build cuda_13.0.r13.0/compiler.36424714_0"
        /*0030*/ 	.string	"-arch sm_100 -m 64 "



//--------------------- .note.nv.cuinfo           --------------------------
	.section	.note.nv.cuinfo,"",@"SHT_NOTE"
	.sectionflags	@"SHF_NOTE_NV_CUINFO"
        /*0018*/ 	.short	0x0002
        /*001a*/ 	.short	0x0064
        /*001c*/ 	.short	0x0082
	.zero		2


//--------------------- .nv.info                  --------------------------
	.section	.nv.info,"",@"SHT_CUDA_INFO"
	.align	4


	//----- nvinfo : EIATTR_REGCOUNT
	.align		4
        /*0000*/ 	.byte	0x04, 0x2f
        /*0002*/ 	.short	(.L_1 - .L_0)
	.align		4
.L_0:
        /*0004*/ 	.word	index@(_Z16init_matrix_halfP6__halfiif)
        /*0008*/ 	.word	0x0000000c


	//----- nvinfo : EIATTR_FRAME_SIZE
	.align		4
.L_1:
        /*000c*/ 	.byte	0x04, 0x11
        /*000e*/ 	.short	(.L_3 - .L_2)
	.align		4
.L_2:
        /*0010*/ 	.word	index@(_Z16init_matrix_halfP6__halfiif)
        /*0014*/ 	.word	0x00000000


	//----- nvinfo : EIATTR_REGCOUNT
	.align		4
.L_3:
        /*0018*/ 	.byte	0x04, 0x2f
        /*001a*/ 	.short	(.L_5 - .L_4)
	.align		4
.L_4:
        /*001c*/ 	.word	index@(_Z30wmma_ldmatrix_noswizzle_kernelPK6__halfS1_Pfiii)
        /*0020*/ 	.word	0x00000048


	//----- nvinfo : EIATTR_FRAME_SIZE
	.align		4
.L_5:
        /*0024*/ 	.byte	0x04, 0x11
        /*0026*/ 	.short	(.L_7 - .L_6)
	.align		4
.L_6:
        /*0028*/ 	.word	index@(_Z30wmma_ldmatrix_noswizzle_kernelPK6__halfS1_Pfiii)
        /*002c*/ 	.word	0x00000000


	//----- nvinfo : EIATTR_REGCOUNT
	.align		4
.L_7:
        /*0030*/ 	.byte	0x04, 0x2f
        /*0032*/ 	.short	(.L_9 - .L_8)
	.align		4
.L_8:
        /*0034*/ 	.word	index@(_Z28wmma_ldmatrix_swizzle_kernelPK6__halfS1_Pfiii)
        /*0038*/ 	.word	0x00000048


	//----- nvinfo : EIATTR_FRAME_SIZE
	.align		4
.L_9:
        /*003c*/ 	.byte	0x04, 0x11
        /*003e*/ 	.short	(.L_11 - .L_10)
	.align		4
.L_10:
        /*0040*/ 	.word	index@(_Z28wmma_ldmatrix_swizzle_kernelPK6__halfS1_Pfiii)
        /*0044*/ 	.word	0x00000000


	//----- nvinfo : EIATTR_MIN_STACK_SIZE
	.align		4
.L_11:
        /*0048*/ 	.byte	0x04, 0x12
        /*004a*/ 	.short	(.L_13 - .L_12)
	.align		4
.L_12:
        /*004c*/ 	.word	index@(_Z28wmma_ldmatrix_swizzle_kernelPK6__halfS1_Pfiii)
        /*0050*/ 	.word	0x00000000


	//----- nvinfo : EIATTR_MIN_STACK_SIZE
	.align		4
.L_13:
        /*0054*/ 	.byte	0x04, 0x12
        /*0056*/ 	.short	(.L_15 - .L_14)
	.align		4
.L_14:
        /*0058*/ 	.word	index@(_Z30wmma_ldmatrix_noswizzle_kernelPK6__halfS1_Pfiii)
        /*005c*/ 	.word	0x00000000


	//----- nvinfo : EIATTR_MIN_STACK_SIZE
	.align		4
.L_15:
        /*0060*/ 	.byte	0x04, 0x12
        /*0062*/ 	.short	(.L_17 - .L_16)
	.align		4
.L_16:
        /*0064*/ 	.word	index@(_Z16init_matrix_halfP6__halfiif)
        /*0068*/ 	.word	0x00000000
.L_17:


//--------------------- .nv.compat                --------------------------
	.section	.nv.compat,"",@"SHT_CUDA_COMPAT_INFO"
	.align	4
        /*0000*/ 	.byte	0x02, 0x09, 0x00, 0x00, 0x02, 0x02, 0x01, 0x00, 0x02, 0x05, 0x05, 0x00, 0x03, 0x07, 0x01, 0x01
        /*0010*/ 	.byte	0x02, 0x03, 0x00, 0x00, 0x02, 0x06, 0x01, 0x00, 0x04, 0x0b, 0x08, 0x00, 0x09, 0x00, 0x00, 0x00
        /*0020*/ 	.byte	0x00, 0x00, 0x00, 0x00


//--------------------- .nv.info._Z28wmma_ldmatrix_swizzle_kernelPK6__halfS1_Pfiii --------------------------
	.section	.nv.info._Z28wmma_ldmatrix_swizzle_kernelPK6__halfS1_Pfiii,"",@"SHT_CUDA_INFO"
	.sectionflags	@""
	.align	4


	//----- nvinfo : EIATTR_CUDA_API_VERSION
	.align		4
        /*0000*/ 	.byte	0x04, 0x37
        /*0002*/ 	.short	(.L_19 - .L_18)
.L_18:
        /*0004*/ 	.word	0x00000082


	//----- nvinfo : EIATTR_KPARAM_INFO
	.align		4
.L_19:
        /*0008*/ 	.byte	0x04, 0x17
        /*000a*/ 	.short	(.L_21 - .L_20)
.L_20:
        /*000c*/ 	.word	0x00000000
        /*0010*/ 	.short	0x0005
        /*0012*/ 	.short	0x0020
        /*0014*/ 	.byte	0x00, 0xf0, 0x11, 0x00


	//----- nvinfo : EIATTR_KPARAM_INFO
	.align		4
.L_21:
        /*0018*/ 	.byte	0x04, 0x17
        /*001a*/ 	.short	(.L_23 - .L_22)
.L_22:
        /*001c*/ 	.word	0x00000000
        /*0020*/ 	.short	0x0004
        /*0022*/ 	.short	0x001c
        /*0024*/ 	.byte	0x00, 0xf0, 0x11, 0x00


	//----- nvinfo : EIATTR_KPARAM_INFO
	.align		4
.L_23:
        /*0028*/ 	.byte	0x04, 0x17
        /*002a*/ 	.short	(.L_25 - .L_24)
.L_24:
        /*002c*/ 	.word	0x00000000
        /*0030*/ 	.short	0x0003
        /*0032*/ 	.short	0x0018
        /*0034*/ 	.byte	0x00, 0xf0, 0x11, 0x00


	//----- nvinfo : EIATTR_KPARAM_INFO
	.align		4
.L_25:
        /*0038*/ 	.byte	0x04, 0x17
        /*003a*/ 	.short	(.L_27 - .L_26)
.L_26:
        /*003c*/ 	.word	0x00000000
        /*0040*/ 	.short	0x0002
        /*0042*/ 	.short	0x0010
        /*0044*/ 	.byte	0x00, 0xf5, 0x21, 0x00


	//----- nvinfo : EIATTR_KPARAM_INFO
	.align		4
.L_27:
        /*0048*/ 	.byte	0x04, 0x17
        /*004a*/ 	.short	(.L_29 - .L_28)
.L_28:
        /*004c*/ 	.word	0x00000000
        /*0050*/ 	.short	0x0001
        /*0052*/ 	.short	0x0008
        /*0054*/ 	.byte	0x00, 0xf5, 0x21, 0x00


	//----- nvinfo : EIATTR_KPARAM_INFO
	.align		4
.L_29:
        /*0058*/ 	.byte	0x04, 0x17
        /*005a*/ 	.short	(.L_31 - .L_30)
.L_30:
        /*005c*/ 	.word	0x00000000
        /*0060*/ 	.short	0x0000
        /*0062*/ 	.short	0x0000
        /*0064*/ 	.byte	0x00, 0xf5, 0x21, 0x00


	//----- nvinfo : EIATTR_SPARSE_MMA_MASK
	.align		4
.L_31:
        /*0068*/ 	.byte	0x03, 0x50
        /*006a*/ 	.short	0x0000


	//----- nvinfo : EIATTR_WMMA_USED
	.align		4
        /*006c*/ 	.byte	0x01, 0x2b
	.zero		2


	//----- nvinfo : EIATTR_MAXREG_COUNT
	.align		4
        /*0070*/ 	.byte	0x03, 0x1b
        /*0072*/ 	.short	0x00ff


	//----- nvinfo : EIATTR_NUM_BARRIERS
	.align		4
        /*0074*/ 	.byte	0x02, 0x4c
        /*0076*/ 	.byte	0x01
	.zero		1


	//----- nvinfo : EIATTR_MERCURY_ISA_VERSION
	.align		4
        /*0078*/ 	.byte	0x03, 0x5f
        /*007a*/ 	.short	0x0101


	//----- nvinfo : EIATTR_VRC_CTA_INIT_COUNT
	.align		4
        /*007c*/ 	.byte	0x02, 0x4a
	.zero		1
	.zero		1


	//----- nvinfo : EIATTR_EXIT_INSTR_OFFSETS
	.align		4
        /*0080*/ 	.byte	0x04, 0x1c
        /*0082*/ 	.short	(.L_33 - .L_32)


	//   ....[0]....
.L_32:
        /*0084*/ 	.word	0x00000030


	//   ....[1]....
        /*0088*/ 	.word	0x00001220


	//----- nvinfo : EIATTR_CBANK_PARAM_SIZE
	.align		4
.L_33:
        /*008c*/ 	.byte	0x03, 0x19
        /*008e*/ 	.short	0x0024


	//----- nvinfo : EIATTR_PARAM_CBANK
	.align		4
        /*0090*/ 	.byte	0x04, 0x0a
        /*0092*/ 	.short	(.L_35 - .L_34)
	.align		4
.L_34:
        /*0094*/ 	.word	index@(.nv.constant0._Z28wmma_ldmatrix_swizzle_kernelPK6__halfS1_Pfiii)
        /*0098*/ 	.short	0x0380
        /*009a*/ 	.short	0x0024


	//----- nvinfo : EIATTR_SW_WAR
	.align		4
.L_35:
        /*009c*/ 	.byte	0x04, 0x36
        /*009e*/ 	.short	(.L_37 - .L_36)
.L_36:
        /*00a0*/ 	.word	0x00000008
.L_37:


//--------------------- .nv.info._Z30wmma_ldmatrix_noswizzle_kernelPK6__halfS1_Pfiii --------------------------
	.section	.nv.info._Z30wmma_ldmatrix_noswizzle_kernelPK6__halfS1_Pfiii,"",@"SHT_CUDA_INFO"
	.sectionflags	@""
	.align	4


	//----- nvinfo : EIATTR_CUDA_API_VERSION
	.align		4
        /*0000*/ 	.byte	0x04, 0x37
        /*0002*/ 	.short	(.L_39 - .L_38)
.L_38:
        /*0004*/ 	.word	0x00000082


	//----- nvinfo : EIATTR_KPARAM_INFO
	.align		4
.L_39:
        /*0008*/ 	.byte	0x04, 0x17
        /*000a*/ 	.short	(.L_41 - .L_40)
.L_40:
        /*000c*/ 	.word	0x00000000
        /*0010*/ 	.short	0x0005
        /*0012*/ 	.short	0x0020
        /*0014*/ 	.byte	0x00, 0xf0, 0x11, 0x00


	//----- nvinfo : EIATTR_KPARAM_INFO
	.align		4
.L_41:
        /*0018*/ 	.byte	0x04, 0x17
        /*001a*/ 	.short	(.L_43 - .L_42)
.L_42:
        /*001c*/ 	.word	0x00000000
        /*0020*/ 	.short	0x0004
        /*0022*/ 	.short	0x001c
        /*0024*/ 	.byte	0x00, 0xf0, 0x11, 0x00


	//----- nvinfo : EIATTR_KPARAM_INFO
	.align		4
.L_43:
        /*0028*/ 	.byte	0x04, 0x17
        /*002a*/ 	.short	(.L_45 - .L_44)
.L_44:
        /*002c*/ 	.word	0x00000000
        /*0030*/ 	.short	0x0003
        /*0032*/ 	.short	0x0018
        /*0034*/ 	.byte	0x00, 0xf0, 0x11, 0x00


	//----- nvinfo : EIATTR_KPARAM_INFO
	.align		4
.L_45:
        /*0038*/ 	.byte	0x04, 0x17
        /*003a*/ 	.short	(.L_47 - .L_46)
.L_46:
        /*003c*/ 	.word	0x00000000
        /*0040*/ 	.short	0x0002
        /*0042*/ 	.short	0x0010
        /*0044*/ 	.byte	0x00, 0xf5, 0x21, 0x00


	//----- nvinfo : EIATTR_KPARAM_INFO
	.align		4
.L_47:
        /*0048*/ 	.byte	0x04, 0x17
        /*004a*/ 	.short	(.L_49 - .L_48)
.L_48:
        /*004c*/ 	.word	0x00000000
        /*0050*/ 	.short	0x0001
        /*0052*/ 	.short	0x0008
        /*0054*/ 	.byte	0x00, 0xf5, 0x21, 0x00


	//----- nvinfo : EIATTR_KPARAM_INFO
	.align		4
.L_49:
        /*0058*/ 	.byte	0x04, 0x17
        /*005a*/ 	.short	(.L_51 - .L_50)
.L_50:
        /*005c*/ 	.word	0x00000000
        /*0060*/ 	.short	0x0000
        /*0062*/ 	.short	0x0000
        /*0064*/ 	.byte	0x00, 0xf5, 0x21, 0x00


	//----- nvinfo : EIATTR_SPARSE_MMA_MASK
	.align		4
.L_51:
        /*0068*/ 	.byte	0x03, 0x50
        /*006a*/ 	.short	0x0000


	//----- nvinfo : EIATTR_WMMA_USED
	.align		4
        /*006c*/ 	.byte	0x01, 0x2b
	.zero		2


	//----- nvinfo : EIATTR_MAXREG_COUNT
	.align		4
        /*0070*/ 	.byte	0x03, 0x1b
        /*0072*/ 	.short	0x00ff


	//----- nvinfo : EIATTR_NUM_BARRIERS
	.align		4
        /*0074*/ 	.byte	0x02, 0x4c
        /*0076*/ 	.byte	0x01
	.zero		1


	//----- nvinfo : EIATTR_MERCURY_ISA_VERSION
	.align		4
        /*0078*/ 	.byte	0x03, 0x5f
        /*007a*/ 	.short	0x0101


	//----- nvinfo : EIATTR_VRC_CTA_INIT_COUNT
	.align		4
        /*007c*/ 	.byte	0x02, 0x4a
	.zero		1
	.zero		1


	//----- nvinfo : EIATTR_EXIT_INSTR_OFFSETS
	.align		4
        /*0080*/ 	.byte	0x04, 0x1c
        /*0082*/ 	.short	(.L_53 - .L_52)


	//   ....[0]....
.L_52:
        /*0084*/ 	.word	0x00000030


	//   ....[1]....
        /*0088*/ 	.word	0x00001300


	//----- nvinfo : EIATTR_CBANK_PARAM_SIZE
	.align		4
.L_53:
        /*008c*/ 	.byte	0x03, 0x19
        /*008e*/ 	.short	0x0024


	//----- nvinfo : EIATTR_PARAM_CBANK
	.align		4
        /*0090*/ 	.byte	0x04, 0x0a
        /*0092*/ 	.short	(.L_55 - .L_54)
	.align		4
.L_54:
        /*0094*/ 	.word	index@(.nv.constant0._Z30wmma_ldmatrix_noswizzle_kernelPK6__halfS1_Pfiii)
        /*0098*/ 	.short	0x0380
        /*009a*/ 	.short	0x0024


	//----- nvinfo : EIATTR_SW_WAR
	.align		4
.L_55:
        /*009c*/ 	.byte	0x04, 0x36
        /*009e*/ 	.short	(.L_57 - .L_56)
.L_56:
        /*00a0*/ 	.word	0x00000008
.L_57:


//--------------------- .nv.info._Z16init_matrix_halfP6__halfiif --------------------------
	.section	.nv.info._Z16init_matrix_halfP6__halfiif,"",@"SHT_CUDA_INFO"
	.sectionflags	@""
	.align	4


	//----- nvinfo : EIATTR_CUDA_API_VERSION
	.align		4
        /*0000*/ 	.byte	0x04, 0x37
        /*0002*/ 	.short	(.L_59 - .L_58)
.L_58:
        /*0004*/ 	.word	0x00000082


	//----- nvinfo : EIATTR_KPARAM_INFO
	.align		4
.L_59:
        /*0008*/ 	.byte	0x04, 0x17
        /*000a*/ 	.short	(.L_61 - .L_60)
.L_60:
        /*000c*/ 	.word	0x00000000
        /*0010*/ 	.short	0x0003
        /*0012*/ 	.short	0x0010
        /*0014*/ 	.byte	0x00, 0xf0, 0x11, 0x00


	//----- nvinfo : EIATTR_KPARAM_INFO
	.align		4
.L_61:
        /*0018*/ 	.byte	0x04, 0x17
        /*001a*/ 	.short	(.L_63 - .L_62)
.L_62:
        /*001c*/ 	.word	0x00000000
        /*0020*/ 	.short	0x0002
        /*0022*/ 	.short	0x000c
        /*0024*/ 	.byte	0x00, 0xf0, 0x11, 0x00


	//----- nvinfo : EIATTR_KPARAM_INFO
	.align		4
.L_63:
        /*0028*/ 	.byte	0x04, 0x17
        /*002a*/ 	.short	(.L_65 - .L_64)
.L_64:
        /*002c*/ 	.word	0x00000000
        /*0030*/ 	.short	0x0001
        /*0032*/ 	.short	0x0008
        /*0034*/ 	.byte	0x00, 0xf0, 0x11, 0x00


	//----- nvinfo : EIATTR_KPARAM_INFO
	.align		4
.L_65:
        /*0038*/ 	.byte	0x04, 0x17
        /*003a*/ 	.short	(.L_67 - .L_66)
.L_66:
        /*003c*/ 	.word	0x00000000
        /*0040*/ 	.short	0x0000
        /*0042*/ 	.short	0x0000
        /*0044*/ 	.byte	0x00, 0xf5, 0x21, 0x00


	//----- nvinfo : EIATTR_SPARSE_MMA_MASK
	.align		4
.L_67:
        /*0048*/ 	.byte	0x03, 0x50
        /*004a*/ 	.short	0x0000


	//----- nvinfo : EIATTR_MAXREG_COUNT
	.align		4
        /*004c*/ 	.byte	0x03, 0x1b
        /*004e*/ 	.short	0x00ff


	//----- nvinfo : EIATTR_MERCURY_ISA_VERSION
	.align		4
        /*0050*/ 	.byte	0x03, 0x5f
        /*0052*/ 	.short	0x0101


	//----- nvinfo : EIATTR_VRC_CTA_INIT_COUNT
	.align		4
        /*0054*/ 	.byte	0x02, 0x4a
	.zero		1
	.zero		1


	//----- nvinfo : EIATTR_EXIT_INSTR_OFFSETS
	.align		4
        /*0058*/ 	.byte	0x04, 0x1c
        /*005a*/ 	.short	(.L_69 - .L_68)


	//   ....[0]....
.L_68:
        /*005c*/ 	.word	0x00000080


	//   ....[1]....
        /*0060*/ 	.word	0x00000300


	//----- nvinfo : EIATTR_CBANK_PARAM_SIZE
	.align		4
.L_69:
        /*0064*/ 	.byte	0x03, 0x19
        /*0066*/ 	.short	0x0014


	//----- nvinfo : EIATTR_PARAM_CBANK
	.align		4
        /*0068*/ 	.byte	0x04, 0x0a
        /*006a*/ 	.short	(.L_71 - .L_70)
	.align		4
.L_70:
        /*006c*/ 	.word	index@(.nv.constant0._Z16init_matrix_halfP6__halfiif)
        /*0070*/ 	.short	0x0380
        /*0072*/ 	.short	0x0014


	//----- nvinfo : EIATTR_SW_WAR
	.align		4
.L_71:
        /*0074*/ 	.byte	0x04, 0x36
        /*0076*/ 	.short	(.L_73 - .L_72)
.L_72:
        /*0078*/ 	.word	0x00000008
.L_73:


//--------------------- .nv.callgraph             --------------------------
	.section	.nv.callgraph,"",@"SHT_CUDA_CALLGRAPH"
	.align	4
	.sectionentsize	8
	.align		4
        /*0000*/ 	.word	0x00000000
	.align		4
        /*0004*/ 	.word	0xffffffff
	.align		4
        /*0008*/ 	.word	0x00000000
	.align		4
        /*000c*/ 	.word	0xfffffffe
	.align		4
        /*0010*/ 	.word	0x00000000
	.align		4
        /*0014*/ 	.word	0xfffffffd
	.align		4
        /*0018*/ 	.word	0x00000000
	.align		4
        /*001c*/ 	.word	0xfffffffc


//--------------------- .text._Z28wmma_ldmatrix_swizzle_kernelPK6__halfS1_Pfiii --------------------------
	.section	.text._Z28wmma_ldmatrix_swizzle_kernelPK6__halfS1_Pfiii,"ax",@progbits
	.align	128
        .global         _Z28wmma_ldmatrix_swizzle_kernelPK6__halfS1_Pfiii
        .type           _Z28wmma_ldmatrix_swizzle_kernelPK6__halfS1_Pfiii,@function
        .size           _Z28wmma_ldmatrix_swizzle_kernelPK6__halfS1_Pfiii,(.L_x_7 - _Z28wmma_ldmatrix_swizzle_kernelPK6__halfS1_Pfiii)
        .other          _Z28wmma_ldmatrix_swizzle_kernelPK6__halfS1_Pfiii,@"STO_CUDA_ENTRY STV_DEFAULT"
_Z28wmma_ldmatrix_swizzle_kernelPK6__halfS1_Pfiii:
.text._Z28wmma_ldmatrix_swizzle_kernelPK6__halfS1_Pfiii:
[----:B------:R-:W-:Y:S01]  /*0000*/  LDC R1, c[0x0][0x37c] ;  /* 0x0000df00ff017b82 */ /* 0x000fe20000000800 */
[----:B------:R-:W0:Y:S02]  /*0010*/  S2R R24, SR_TID.X ;  /* 0x0000000000187919 */ /* 0x000e240000002100 */
[----:B0-----:R-:W-:-:S13]  /*0020*/  ISETP.GT.U32.AND P0, PT, R24, 0x1f, PT ;  /* 0x0000001f1800780c */ /* 0x001fda0003f04070 */
[----:B------:R-:W-:Y:S05]  /*0030*/  @P0 EXIT ;  /* 0x000000000000094d */ /* 0x000fea0003800000 */
[----:B------:R-:W0:Y:S01]  /*0040*/  S2R R2, SR_CTAID.X ;  /* 0x0000000000027919 */ /* 0x000e220000002500 */
[--C-:B------:R-:W-:Y:S01]  /*0050*/  SHF.R.U32.HI R0, RZ, 0x4, R24.reuse ;  /* 0x00000004ff007819 */ /* 0x100fe20000011618 */
[----:B------:R-:W1:Y:S01]  /*0060*/  S2UR UR5, SR_CgaCtaId ;  /* 0x00000000000579c3 */ /* 0x000e620000008800 */
[C---:B------:R-:W-:Y:S01]  /*0070*/  LOP3.LUT R3, R24.reuse, 0xf, RZ, 0xc0, !PT ;  /* 0x0000000f18037812 */ /* 0x040fe200078ec0ff */
[----:B------:R-:W2:Y:S01]  /*0080*/  S2R R26, SR_CTAID.Y ;  /* 0x00000000001a7919 */ /* 0x000ea20000002600 */
[----:B------:R-:W-:Y:S01]  /*0090*/  LOP3.LUT R5, R24, 0x10, RZ, 0xc0, !PT ;  /* 0x0000001018057812 */ /* 0x000fe200078ec0ff */
[----:B------:R-:W-:Y:S01]  /*00a0*/  IMAD.SHL.U32 R0, R0, 0x4, RZ ;  /* 0x0000000400007824 */ /* 0x000fe200078e00ff */
[----:B------:R-:W-:Y:S01]  /*00b0*/  UMOV UR4, 0x400 ;  /* 0x0000040000047882 */ /* 0x000fe20000000000 */
[C---:B------:R-:W-:Y:S01]  /*00c0*/  VIADD R12, R24.reuse, 0x40 ;  /* 0x00000040180c7836 */ /* 0x040fe20000000000 */
[----:B------:R-:W3:Y:S01]  /*00d0*/  LDCU.64 UR8, c[0x0][0x358] ;  /* 0x00006b00ff0877ac */ /* 0x000ee20008000a00 */
[----:B------:R-:W-:Y:S01]  /*00e0*/  VIADD R14, R24, 0x60 ;  /* 0x00000060180e7836 */ /* 0x000fe20000000000 */
[----:B------:R-:W-:Y:S01]  /*00f0*/  LOP3.LUT R0, R0, 0xf, R24, 0x78, !PT ;  /* 0x0000000f00007812 */ /* 0x000fe200078e7818 */
[C---:B------:R-:W-:Y:S01]  /*0100*/  VIADD R16, R24.reuse, 0x80 ;  /* 0x0000008018107836 */ /* 0x040fe20000000000 */
[----:B------:R-:W-:Y:S01]  /*0110*/  SHF.R.U32.HI R8, RZ, 0x4, R12 ;  /* 0x00000004ff087819 */ /* 0x000fe2000001160c */
[C---:B------:R-:W-:Y:S01]  /*0120*/  VIADD R18, R24.reuse, 0xa0 ;  /* 0x000000a018127836 */ /* 0x040fe20000000000 */
[----:B------:R-:W-:Y:S01]  /*0130*/  SHF.R.U32.HI R9, RZ, 0x4, R14 ;  /* 0x00000004ff097819 */ /* 0x000fe2000001160e */
[C---:B------:R-:W-:Y:S01]  /*0140*/  VIADD R20, R24.reuse, 0xc0 ;  /* 0x000000c018147836 */ /* 0x040fe20000000000 */
[----:B------:R-:W-:Y:S01]  /*0150*/  SHF.R.U32.HI R17, RZ, 0x4, R16 ;  /* 0x00000004ff117819 */ /* 0x000fe20000011610 */
[----:B------:R-:W-:Y:S01]  /*0160*/  VIADD R22, R24, 0xe0 ;  /* 0x000000e018167836 */ /* 0x000fe20000000000 */
[----:B------:R-:W-:Y:S01]  /*0170*/  SHF.L.U32 R13, R8, 0x2, RZ ;  /* 0x00000002080d7819 */ /* 0x000fe200000006ff */
[----:B------:R-:W-:Y:S01]  /*0180*/  IMAD.IADD R0, R0, 0x1, R5 ;  /* 0x0000000100007824 */ /* 0x000fe200078e0205 */
[----:B------:R-:W-:Y:S01]  /*0190*/  SHF.R.U32.HI R4, RZ, 0x4, R20 ;  /* 0x00000004ff047819 */ /* 0x000fe20000011614 */
[----:B------:R-:W-:Y:S01]  /*01a0*/  IMAD.SHL.U32 R15, R9, 0x4, RZ ;  /* 0x00000004090f7824 */ /* 0x000fe200078e00ff */
[----:B------:R-:W-:-:S02]  /*01b0*/  SHF.R.U32.HI R6, RZ, 0x4, R22 ;  /* 0x00000004ff067819 */ /* 0x000fc40000011616 */
[--C-:B------:R-:W-:Y:S01]  /*01c0*/  LOP3.LUT R13, R13, 0xf, R24.reuse, 0x48, !PT ;  /* 0x0000000f0d0d7812 */ /* 0x100fe200078e4818 */
[----:B------:R-:W-:Y:S01]  /*01d0*/  IMAD.SHL.U32 R21, R4, 0x4, RZ ;  /* 0x0000000404157824 */ /* 0x000fe200078e00ff */
[----:B------:R-:W-:Y:S01]  /*01e0*/  LOP3.LUT R15, R15, 0xf, R24, 0x48, !PT ;  /* 0x0000000f0f0f7812 */ /* 0x000fe200078e4818 */
[----:B------:R-:W-:Y:S01]  /*01f0*/  IMAD.SHL.U32 R23, R6, 0x4, RZ ;  /* 0x0000000406177824 */ /* 0x000fe200078e00ff */
[----:B-1----:R-:W-:Y:S01]  /*0200*/  ULEA UR4, UR5, UR4, 0x18 ;  /* 0x0000000405047291 */ /* 0x002fe2000f8ec0ff */
[----:B------:R-:W-:Y:S01]  /*0210*/  LOP3.LUT R32, R13, 0x50, R12, 0xf8, !PT ;  /* 0x000000500d207812 */ /* 0x000fe200078ef80c */
[----:B0-----:R-:W-:Y:S01]  /*0220*/  IMAD R3, R2, 0x10, R3 ;  /* 0x0000001002037824 */ /* 0x001fe200078e0203 */
[--C-:B------:R-:W-:Y:S01]  /*0230*/  LOP3.LUT R21, R21, 0xf, R24.reuse, 0x48, !PT ;  /* 0x0000000f15157812 */ /* 0x100fe200078e4818 */
[----:B------:R-:W-:Y:S01]  /*0240*/  VIADD R2, R24, 0x20 ;  /* 0x0000002018027836 */ /* 0x000fe20000000000 */
[----:B------:R-:W-:Y:S01]  /*0250*/  LOP3.LUT R23, R23, 0xf, R24, 0x48, !PT ;  /* 0x0000000f17177812 */ /* 0x000fe200078e4818 */
[C---:B--2---:R-:W-:Y:S01]  /*0260*/  IMAD R7, R26.reuse, 0x10, R8 ;  /* 0x000000101a077824 */ /* 0x044fe200078e0208 */
[----:B------:R-:W-:Y:S01]  /*0270*/  LOP3.LUT R33, R15, 0x70, R14, 0xf8, !PT ;  /* 0x000000700f217812 */ /* 0x000fe200078ef80e */
[C---:B------:R-:W-:Y:S01]  /*0280*/  IMAD R8, R26.reuse, 0x10, R9 ;  /* 0x000000101a087824 */ /* 0x040fe200078e0209 */
[----:B------:R-:W-:Y:S01]  /*0290*/  SHF.R.U32.HI R5, RZ, 0x4, R2 ;  /* 0x00000004ff057819 */ /* 0x000fe20000011602 */
[----:B------:R-:W-:Y:S01]  /*02a0*/  IMAD R9, R26, 0x10, R17 ;  /* 0x000000101a097824 */ /* 0x000fe200078e0211 */
[----:B------:R-:W-:Y:S01]  /*02b0*/  LOP3.LUT R11, R2, 0x30, RZ, 0xc0, !PT ;  /* 0x00000030020b7812 */ /* 0x000fe200078ec0ff */
[----:B------:R-:W-:Y:S01]  /*02c0*/  IMAD.SHL.U32 R17, R17, 0x4, RZ ;  /* 0x0000000411117824 */ /* 0x000fe200078e00ff */
[----:B------:R-:W-:Y:S01]  /*02d0*/  SHF.R.U32.HI R2, RZ, 0x4, R18 ;  /* 0x00000004ff027819 */ /* 0x000fe20000011612 */
[----:B------:R-:W-:Y:S01]  /*02e0*/  IMAD.SHL.U32 R10, R5, 0x4, RZ ;  /* 0x00000004050a7824 */ /* 0x000fe200078e00ff */
[----:B------:R-:W-:Y:S01]  /*02f0*/  LOP3.LUT R36, R21, 0xd0, R20, 0xf8, !PT ;  /* 0x000000d015247812 */ /* 0x000fe200078ef814 */
[----:B------:R-:W-:Y:S01]  /*0300*/  IMAD R5, R26, 0x10, R5 ;  /* 0x000000101a057824 */ /* 0x000fe200078e0205 */
[--C-:B------:R-:W-:Y:S01]  /*0310*/  LOP3.LUT R17, R17, 0xf, R24.reuse, 0x48, !PT ;  /* 0x0000000f11117812 */ /* 0x100fe200078e4818 */
[----:B------:R-:W-:Y:S01]  /*0320*/  IMAD.SHL.U32 R19, R2, 0x4, RZ ;  /* 0x0000000402137824 */ /* 0x000fe200078e00ff */
[----:B------:R-:W-:-:S02]  /*0330*/  LOP3.LUT R10, R10, 0xf, R24, 0x78, !PT ;  /* 0x0000000f0a0a7812 */ /* 0x000fc400078e7818 */
[----:B------:R-:W-:Y:S02]  /*0340*/  CS2R R20, SRZ ;  /* 0x0000000000147805 */ /* 0x000fe4000001ff00 */
[----:B------:R-:W-:Y:S02]  /*0350*/  LOP3.LUT R34, R17, 0x90, R16, 0xf8, !PT ;  /* 0x0000009011227812 */ /* 0x000fe400078ef810 */
[----:B------:R-:W-:Y:S02]  /*0360*/  CS2R R16, SRZ ;  /* 0x0000000000107805 */ /* 0x000fe4000001ff00 */
[----:B------:R-:W-:Y:S01]  /*0370*/  LOP3.LUT R19, R19, 0xf, R24, 0x48, !PT ;  /* 0x0000000f13137812 */ /* 0x000fe200078e4818 */
[----:B------:R-:W-:Y:S01]  /*0380*/  IMAD.IADD R10, R10, 0x1, R11 ;  /* 0x000000010a0a7824 */ /* 0x000fe200078e020b */
[----:B------:R-:W-:Y:S02]  /*0390*/  LOP3.LUT R37, R23, 0xf0, R22, 0xf8, !PT ;  /* 0x000000f017257812 */ /* 0x000fe400078ef816 */
[----:B------:R-:W-:-:S02]  /*03a0*/  CS2R R22, SRZ ;  /* 0x0000000000167805 */ /* 0x000fc4000001ff00 */
[----:B------:R-:W-:Y:S02]  /*03b0*/  LOP3.LUT R35, R19, 0xb0, R18, 0xf8, !PT ;  /* 0x000000b013237812 */ /* 0x000fe400078ef812 */
[----:B------:R-:W-:Y:S02]  /*03c0*/  CS2R R18, SRZ ;  /* 0x0000000000127805 */ /* 0x000fe4000001ff00 */
[----:B------:R-:W-:Y:S02]  /*03d0*/  LEA R13, R0, UR4, 0x1 ;  /* 0x00000004000d7c11 */ /* 0x000fe4000f8e08ff */
[----:B------:R-:W-:Y:S02]  /*03e0*/  LEA R15, R10, UR4, 0x1 ;  /* 0x000000040a0f7c11 */ /* 0x000fe4000f8e08ff */
[----:B------:R-:W-:Y:S02]  /*03f0*/  LEA R32, R32, UR4, 0x1 ;  /* 0x0000000420207c11 */ /* 0x000fe4000f8e08ff */
[----:B------:R-:W-:-:S02]  /*0400*/  LEA R33, R33, UR4, 0x1 ;  /* 0x0000000421217c11 */ /* 0x000fc4000f8e08ff */
[----:B------:R-:W-:Y:S02]  /*0410*/  LEA R34, R34, UR4, 0x1 ;  /* 0x0000000422227c11 */ /* 0x000fe4000f8e08ff */
[----:B------:R-:W-:Y:S02]  /*0420*/  LEA R35, R35, UR4, 0x1 ;  /* 0x0000000423237c11 */ /* 0x000fe4000f8e08ff */
[----:B------:R-:W-:Y:S02]  /*0430*/  LEA R36, R36, UR4, 0x1 ;  /* 0x0000000424247c11 */ /* 0x000fe4000f8e08ff */
[----:B------:R-:W-:Y:S01]  /*0440*/  LEA R37, R37, UR4, 0x1 ;  /* 0x0000000425257c11 */ /* 0x000fe2000f8e08ff */
[----:B---3--:R-:W-:-:S06]  /*0450*/  UMOV UR4, URZ ;  /* 0x000000ff00047c82 */ /* 0x008fcc0008000000 */
.L_x_1:
[----:B------:R-:W0:Y:S01]  /*0460*/  S2R R11, SR_LANEID ;  /* 0x00000000000b7919 */ /* 0x000e220000000000 */
[----:B------:R-:W1:Y:S01]  /*0470*/  S2UR UR6, SR_CgaCtaId ;  /* 0x00000000000679c3 */ /* 0x000e620000008800 */
[----:B------:R-:W2:Y:S01]  /*0480*/  LDCU UR7, c[0x0][0x3a0] ;  /* 0x00007400ff0777ac */ /* 0x000ea20008000800 */
[----:B------:R-:W-:Y:S01]  /*0490*/  IMAD.MOV.U32 R47, RZ, RZ, R2 ;  /* 0x000000ffff2f7224 */ /* 0x000fe200078e0002 */
[----:B------:R-:W3:Y:S01]  /*04a0*/  S2R R24, SR_TID.X ;  /* 0x0000000000187919 */ /* 0x000ee20000002100 */
[----:B------:R-:W-:Y:S01]  /*04b0*/  IMAD.MOV.U32 R41, RZ, RZ, R4 ;  /* 0x000000ffff297224 */ /* 0x000fe200078e0004 */
[----:B------:R-:W-:Y:S01]  /*04c0*/  UMOV UR5, 0x400 ;  /* 0x0000040000057882 */ /* 0x000fe20000000000 */
[----:B------:R-:W-:Y:S01]  /*04d0*/  UIADD3 UR4, UPT, UPT, UR4, 0x1, URZ ;  /* 0x0000000104047890 */ /* 0x000fe2000fffe0ff */
[----:B------:R-:W4:Y:S01]  /*04e0*/  S2R R39, SR_CTAID.Y ;  /* 0x0000000000277919 */ /* 0x000f220000002600 */
[----:B------:R-:W-:Y:S01]  /*04f0*/  IMAD.MOV.U32 R38, RZ, RZ, R6 ;  /* 0x000000ffff267224 */ /* 0x000fe200078e0006 */
[----:B------:R-:W0:Y:S01]  /*0500*/  LDCU UR11, c[0x0][0x3a0] ;  /* 0x00007400ff0b77ac */ /* 0x000e220008000800 */
[----:B------:R-:W0:Y:S01]  /*0510*/  LDCU UR10, c[0x0][0x398] ;  /* 0x00007300ff0a77ac */ /* 0x000e220008000800 */
[----:B------:R-:W-:Y:S01]  /*0520*/  UISETP.NE.AND UP1, UPT, UR4, 0x10, UPT ;  /* 0x000000100400788c */ /* 0x000fe2000bf25270 */
[----:B--2---:R-:W-:-:S02]  /*0530*/  IMAD R63, R3, UR7, R2 ;  /* 0x00000007033f7c24 */ /* 0x004fc4000f8e0202 */
[C---:B------:R-:W-:Y:S02]  /*0540*/  IMAD R43, R3.reuse, UR7, R4 ;  /* 0x00000007032b7c24 */ /* 0x040fe4000f8e0204 */
[----:B------:R-:W-:Y:S01]  /*0550*/  IMAD R45, R3, UR7, R6 ;  /* 0x00000007032d7c24 */ /* 0x000fe2000f8e0206 */
[----:B-1----:R-:W-:-:S04]  /*0560*/  ULEA UR5, UR6, UR5, 0x18 ;  /* 0x0000000506057291 */ /* 0x002fc8000f8ec0ff */
[----:B------:R-:W-:Y:S01]  /*0570*/  UIADD3 UR6, UPT, UPT, UR5, 0x200, URZ ;  /* 0x0000020005067890 */ /* 0x000fe2000fffe0ff */
[--C-:B0-----:R-:W-:Y:S02]  /*0580*/  SHF.R.U32.HI R0, RZ, 0x3, R11.reuse ;  /* 0x00000003ff007819 */ /* 0x101fe4000001160b */
[----:B------:R-:W-:Y:S02]  /*0590*/  LOP3.LUT R10, R11, 0x7, RZ, 0xc0, !PT ;  /* 0x000000070b0a7812 */ /* 0x000fe400078ec0ff */
[----:B------:R-:W-:Y:S01]  /*05a0*/  SHF.R.U32.HI R11, RZ, 0x4, R11 ;  /* 0x00000004ff0b7819 */ /* 0x000fe2000001160b */
[----:B------:R-:W-:Y:S01]  /*05b0*/  IMAD.SHL.U32 R25, R0, 0x8, RZ ;  /* 0x0000000800197824 */ /* 0x000fe200078e00ff */
[----:B---3--:R-:W-:Y:S01]  /*05c0*/  LOP3.LUT R14, R24, 0xf, RZ, 0xc0, !PT ;  /* 0x0000000f180e7812 */ /* 0x008fe200078ec0ff */
[----:B------:R-:W-:Y:S01]  /*05d0*/  IMAD.SHL.U32 R12, R0, 0x8, RZ ;  /* 0x00000008000c7824 */ /* 0x000fe200078e00ff */
[----:B------:R-:W-:Y:S01]  /*05e0*/  SHF.R.U32.HI R42, RZ, 0x4, R24 ;  /* 0x00000004ff2a7819 */ /* 0x000fe20000011618 */
[----:B------:R-:W-:Y:S01]  /*05f0*/  VIADD R44, R24, 0x20 ;  /* 0x00000020182c7836 */ /* 0x000fe20000000000 */
[--C-:B------:R-:W-:Y:S01]  /*0600*/  LOP3.LUT R0, R25, 0x8, R10.reuse, 0xe2, !PT ;  /* 0x0000000819007812 */ /* 0x100fe200078ee20a */
[C---:B------:R-:W-:Y:S01]  /*0610*/  IMAD R25, R11.reuse, 0x8, R10 ;  /* 0x000000080b197824 */ /* 0x040fe200078e020a */
[----:B------:R-:W-:Y:S01]  /*0620*/  LOP3.LUT R10, R12, 0x8, RZ, 0xe2, !PT ;  /* 0x000000080c0a7812 */ /* 0x000fe200078ee2ff */
[C---:B------:R-:W-:Y:S01]  /*0630*/  VIADD R46, R24.reuse, 0x40 ;  /* 0x00000040182e7836 */ /* 0x040fe20000000000 */
[----:B------:R-:W-:Y:S01]  /*0640*/  SHF.L.U32 R11, R11, 0x3, RZ ;  /* 0x000000030b0b7819 */ /* 0x000fe200000006ff */
[C---:B------:R-:W-:Y:S01]  /*0650*/  VIADD R48, R24.reuse, 0x60 ;  /* 0x0000006018307836 */ /* 0x040fe20000000000 */
[----:B----4-:R-:W-:Y:S01]  /*0660*/  LEA R49, R39, R4, 0x4 ;  /* 0x0000000427317211 */ /* 0x010fe200078e20ff */
[----:B------:R-:W-:Y:S01]  /*0670*/  VIADD R24, R24, 0x80 ;  /* 0x0000008018187836 */ /* 0x000fe20000000000 */
[----:B------:R-:W-:Y:S01]  /*0680*/  SHF.R.U32.HI R44, RZ, 0x4, R44 ;  /* 0x00000004ff2c7819 */ /* 0x000fe2000001162c */
[----:B------:R-:W-:Y:S01]  /*0690*/  IMAD R12, R25, 0x10, R10 ;  /* 0x00000010190c7824 */ /* 0x000fe200078e020a */
[----:B------:R-:W-:Y:S01]  /*06a0*/  SHF.R.U32.HI R46, RZ, 0x4, R46 ;  /* 0x00000004ff2e7819 */ /* 0x000fe2000001162e */
[----:B------:R-:W-:Y:S01]  /*06b0*/  IMAD R0, R0, 0x10, R11 ;  /* 0x0000001000007824 */ /* 0x000fe200078e020b */
[----:B------:R-:W-:Y:S01]  /*06c0*/  SHF.R.U32.HI R48, RZ, 0x4, R48 ;  /* 0x00000004ff307819 */ /* 0x000fe20000011630 */
[C---:B------:R-:W-:Y:S01]  /*06d0*/  IMAD R25, R39.reuse, 0x10, R6 ;  /* 0x0000001027197824 */ /* 0x040fe200078e0206 */
[----:B------:R-:W-:Y:S01]  /*06e0*/  SHF.R.U32.HI R50, RZ, 0x4, R24 ;  /* 0x00000004ff327819 */ /* 0x000fe20000011618 */
[C---:B------:R-:W-:Y:S01]  /*06f0*/  IMAD R59, R39.reuse, 0x10, R42 ;  /* 0x00000010273b7824 */ /* 0x040fe200078e022a */
[----:B------:R-:W-:Y:S01]  /*0700*/  LEA R12, R12, UR6, 0x1 ;  /* 0x000000060c0c7c11 */ /* 0x000fe2000f8e08ff */
[----:B------:R-:W-:-:S02]  /*0710*/  IMAD R11, R39, 0x10, R2 ;  /* 0x00000010270b7824 */ /* 0x000fc400078e0202 */
[--C-:B------:R-:W-:Y:S02]  /*0720*/  IMAD R52, R25, UR7, R14.reuse ;  /* 0x0000000719347c24 */ /* 0x100fe4000f8e020e */
[--C-:B------:R-:W-:Y:S02]  /*0730*/  IMAD R49, R49, UR7, R14.reuse ;  /* 0x0000000731317c24 */ /* 0x100fe4000f8e020e */
[--C-:B------:R-:W-:Y:S02]  /*0740*/  IMAD R55, R8, UR7, R14.reuse ;  /* 0x0000000708377c24 */ /* 0x100fe4000f8e020e */
[--C-:B------:R-:W-:Y:S02]  /*0750*/  IMAD R53, R9, UR7, R14.reuse ;  /* 0x0000000709357c24 */ /* 0x100fe4000f8e020e */
[----:B------:R-:W-:Y:S02]  /*0760*/  IMAD R57, R7, UR7, R14 ;  /* 0x0000000707397c24 */ /* 0x000fe4000f8e020e */
[----:B------:R-:W-:-:S02]  /*0770*/  IMAD R51, R3, UR7, R42 ;  /* 0x0000000703337c24 */ /* 0x000fc4000f8e022a */
[----:B------:R-:W-:Y:S02]  /*0780*/  IMAD R10, R5, UR7, R14 ;  /* 0x00000007050a7c24 */ /* 0x000fe4000f8e020e */
[C---:B------:R-:W-:Y:S02]  /*0790*/  IMAD R56, R3.reuse, UR7, R44 ;  /* 0x0000000703387c24 */ /* 0x040fe4000f8e022c */
[C---:B------:R-:W-:Y:S02]  /*07a0*/  IMAD R58, R3.reuse, UR7, R46 ;  /* 0x00000007033a7c24 */ /* 0x040fe4000f8e022e */
[C---:B------:R-:W-:Y:S02]  /*07b0*/  IMAD R60, R3.reuse, UR7, R48 ;  /* 0x00000007033c7c24 */ /* 0x040fe4000f8e0230 */
[----:B------:R-:W-:Y:S02]  /*07c0*/  IMAD R61, R3, UR7, R50 ;  /* 0x00000007033d7c24 */ /* 0x000fe4000f8e0232 */
[----:B------:R-:W-:-:S02]  /*07d0*/  IMAD R40, R59, UR7, R14 ;  /* 0x000000073b287c24 */ /* 0x000fc4000f8e020e */
[----:B------:R-:W-:Y:S01]  /*07e0*/  IMAD R54, R11, UR7, R14 ;  /* 0x000000070b367c24 */ /* 0x000fe2000f8e020e */
[----:B------:R-:W-:Y:S01]  /*07f0*/  LEA R11, R0, UR5, 0x1 ;  /* 0x00000005000b7c11 */ /* 0x000fe2000f8e08ff */
[----:B------:R-:W-:-:S06]  /*0800*/  UMOV UR5, URZ ;  /* 0x000000ff00057c82 */ /* 0x000fcc0008000000 */
.L_x_0:
[C---:B------:R-:W-:Y:S02]  /*0810*/  ISETP.GE.AND P1, PT, R14.reuse, UR11, PT ;  /* 0x0000000b0e007c0c */ /* 0x040fe4000bf26270 */
[----:B------:R-:W-:Y:S02]  /*0820*/  ISETP.GE.AND P0, PT, R14, UR11, PT ;  /* 0x0000000b0e007c0c */ /* 0x000fe4000bf06270 */
[----:B------:R-:W-:Y:S02]  /*0830*/  ISETP.LT.AND P3, PT, R5, UR10, !P1 ;  /* 0x0000000a05007c0c */ /* 0x000fe4000cf61270 */
[----:B------:R-:W-:-:S11]  /*0840*/  ISETP.GE.OR P0, PT, R59, UR10, P0 ;  /* 0x0000000a3b007c0c */ /* 0x000fd60008706670 */
[----:B------:R-:W0:Y:S08]  /*0850*/  @P3 LDC.64 R26, c[0x0][0x380] ;  /* 0x0000e000ff1a3b82 */ /* 0x000e300000000a00 */
[----:B------:R-:W1:Y:S01]  /*0860*/  @!P0 LDC.64 R24, c[0x0][0x380] ;  /* 0x0000e000ff188b82 */ /* 0x000e620000000a00 */
[----:B------:R-:W-:Y:S01]  /*0870*/  ISETP.LT.AND P2, PT, R7, UR10, !P1 ;  /* 0x0000000a07007c0c */ /* 0x000fe2000cf41270 */
[----:B0-----:R-:W-:-:S12]  /*0880*/  @P3 IMAD.WIDE.U32 R30, R10, 0x2, R26 ;  /* 0x000000020a1e3825 */ /* 0x001fd800078e001a */
[----:B------:R-:W0:Y:S01]  /*0890*/  @P2 LDC.64 R26, c[0x0][0x380] ;  /* 0x0000e000ff1a2b82 */ /* 0x000e220000000a00 */
[----:B-1----:R-:W-:-:S05]  /*08a0*/  @!P0 IMAD.WIDE.U32 R28, R40, 0x2, R24 ;  /* 0x00000002281c8825 */ /* 0x002fca00078e0018 */
[----:B------:R-:W2:Y:S01]  /*08b0*/  @!P0 LDG.E.U16.CONSTANT R25, desc[UR8][R28.64] ;  /* 0x000000081c198981 */ /* 0x000ea2000c1e9500 */
[----:B------:R-:W-:Y:S02]  /*08c0*/  @!P3 PRMT R24, RZ, 0x7610, R24 ;  /* 0x00007610ff18b816 */ /* 0x000fe40000000018 */
[----:B------:R-:W-:-:S04]  /*08d0*/  ISETP.LT.AND P4, PT, R8, UR10, !P1 ;  /* 0x0000000a08007c0c */ /* 0x000fc8000cf81270 */
[----:B------:R1:W3:Y:S01]  /*08e0*/  @P3 LDG.E.U16.CONSTANT R24, desc[UR8][R30.64] ;  /* 0x000000081e183981 */ /* 0x0002e2000c1e9500 */
[----:B------:R-:W-:Y:S01]  /*08f0*/  @!P2 PRMT R67, RZ, 0x7610, R67 ;  /* 0x00007610ff43a816 */ /* 0x000fe20000000043 */
[----:B------:R-:W-:Y:S01]  /*0900*/  IMAD R0, R39, 0x10, R2 ;  /* 0x0000001027007824 */ /* 0x000fe200078e0202 */
[----:B------:R-:W-:Y:S01]  /*0910*/  ISETP.LT.AND P3, PT, R9, UR10, !P1 ;  /* 0x0000000a09007c0c */ /* 0x000fe2000cf61270 */
[----:B0-----:R-:W-:-:S05]  /*0920*/  @P2 IMAD.WIDE.U32 R68, R57, 0x2, R26 ;  /* 0x0000000239442825 */ /* 0x001fca00078e001a */
[----:B------:R-:W0:Y:S01]  /*0930*/  @P4 LDC.64 R64, c[0x0][0x380] ;  /* 0x0000e000ff404b82 */ /* 0x000e220000000a00 */
[----:B------:R-:W4:Y:S01]  /*0940*/  @P2 LDG.E.U16.CONSTANT R67, desc[UR8][R68.64] ;  /* 0x0000000844432981 */ /* 0x000f22000c1e9500 */
[----:B------:R-:W-:Y:S02]  /*0950*/  ISETP.LT.AND P2, PT, R0, UR10, !P1 ;  /* 0x0000000a00007c0c */ /* 0x000fe4000cf41270 */
[----:B-1----:R-:W-:-:S04]  /*0960*/  @!P4 PRMT R30, RZ, 0x7610, R30 ;  /* 0x00007610ff1ec816 */ /* 0x002fc8000000001e */
[----:B------:R-:W1:Y:S08]  /*0970*/  @P3 LDC.64 R28, c[0x0][0x380] ;  /* 0x0000e000ff1c3b82 */ /* 0x000e700000000a00 */
[----:B------:R-:W5:Y:S01]  /*0980*/  @P2 LDC.64 R26, c[0x0][0x380] ;  /* 0x0000e000ff1a2b82 */ /* 0x000f620000000a00 */
[----:B------:R-:W-:Y:S01]  /*0990*/  @!P3 PRMT R31, RZ, 0x7610, R31 ;  /* 0x00007610ff1fb816 */ /* 0x000fe2000000001f */
[----:B0-----:R-:W-:-:S05]  /*09a0*/  @P4 IMAD.WIDE.U32 R64, R55, 0x2, R64 ;  /* 0x0000000237404825 */ /* 0x001fca00078e0040 */
[----:B------:R0:W4:Y:S01]  /*09b0*/  @P4 LDG.E.U16.CONSTANT R30, desc[UR8][R64.64] ;  /* 0x00000008401e4981 */ /* 0x000122000c1e9500 */
[----:B-1----:R-:W-:-:S05]  /*09c0*/  @P3 IMAD.WIDE.U32 R28, R53, 0x2, R28 ;  /* 0x00000002351c3825 */ /* 0x002fca00078e001c */
[----:B------:R1:W4:Y:S01]  /*09d0*/  @P3 LDG.E.U16.CONSTANT R31, desc[UR8][R28.64] ;  /* 0x000000081c1f3981 */ /* 0x000322000c1e9500 */
[----:B0-----:R-:W-:Y:S01]  /*09e0*/  @!P2 PRMT R64, RZ, 0x7610, R64 ;  /* 0x00007610ff40a816 */ /* 0x001fe20000000040 */
[----:B-----5:R-:W-:-:S05]  /*09f0*/  @P2 IMAD.WIDE.U32 R26, R54, 0x2, R26 ;  /* 0x00000002361a2825 */ /* 0x020fca00078e001a */
[----:B------:R0:W5:Y:S01]  /*0a00*/  @P2 LDG.E.U16.CONSTANT R64, desc[UR8][R26.64] ;  /* 0x000000081a402981 */ /* 0x000162000c1e9500 */
[----:B------:R-:W-:-:S05]  /*0a10*/  IMAD R0, R39, 0x10, R4 ;  /* 0x0000001027007824 */ /* 0x000fca00078e0204 */
[----:B------:R-:W-:-:S13]  /*0a20*/  ISETP.LT.AND P2, PT, R0, UR10, !P1 ;  /* 0x0000000a00007c0c */ /* 0x000fda000cf41270 */
[----:B------:R-:W0:Y:S01]  /*0a30*/  @P2 LDC.64 R68, c[0x0][0x380] ;  /* 0x0000e000ff442b82 */ /* 0x000e220000000a00 */
[----:B-1----:R-:W-:Y:S01]  /*0a40*/  @!P2 PRMT R29, RZ, 0x7610, R29 ;  /* 0x00007610ff1da816 */ /* 0x002fe2000000001d */
[----:B------:R-:W-:Y:S02]  /*0a50*/  IMAD R0, R39, 0x10, R6 ;  /* 0x0000001027007824 */ /* 0x000fe400078e0206 */
[----:B0-----:R-:W-:-:S05]  /*0a60*/  @P2 IMAD.WIDE.U32 R68, R49, 0x2, R68 ;  /* 0x0000000231442825 */ /* 0x001fca00078e0044 */
[----:B------:R0:W5:Y:S01]  /*0a70*/  @P2 LDG.E.U16.CONSTANT R29, desc[UR8][R68.64] ;  /* 0x00000008441d2981 */ /* 0x000162000c1e9500 */
[----:B------:R-:W-:Y:S02]  /*0a80*/  ISETP.LT.AND P2, PT, R0, UR10, !P1 ;  /* 0x0000000a00007c0c */ /* 0x000fe4000cf41270 */
[----:B------:R-:W1:Y:S11]  /*0a90*/  LDC R0, c[0x0][0x39c] ;  /* 0x0000e700ff007b82 */ /* 0x000e760000000800 */
[----:B------:R-:W0:Y:S01]  /*0aa0*/  @P2 LDC.64 R26, c[0x0][0x380] ;  /* 0x0000e000ff1a2b82 */ /* 0x000e220000000a00 */
[----:B------:R-:W-:-:S02]  /*0ab0*/  @!P2 PRMT R28, RZ, 0x7610, R28 ;  /* 0x00007610ff1ca816 */ /* 0x000fc4000000001c */
[----:B-1----:R-:W-:-:S04]  /*0ac0*/  ISETP.GE.AND P1, PT, R3, R0, PT ;  /* 0x000000000300720c */ /* 0x002fc80003f26270 */
[----:B------:R-:W-:Y:S01]  /*0ad0*/  ISETP.LT.AND P3, PT, R44, UR11, !P1 ;  /* 0x0000000b2c007c0c */ /* 0x000fe2000cf61270 */
[----:B0-----:R-:W-:-:S05]  /*0ae0*/  @P2 IMAD.WIDE.U32 R26, R52, 0x2, R26 ;  /* 0x00000002341a2825 */ /* 0x001fca00078e001a */
[----:B------:R0:W5:Y:S01]  /*0af0*/  @P2 LDG.E.U16.CONSTANT R28, desc[UR8][R26.64] ;  /* 0x000000081a1c2981 */ /* 0x000162000c1e9500 */
[----:B------:R-:W-:-:S06]  /*0b00*/  ISETP.LT.AND P2, PT, R46, UR11, !P1 ;  /* 0x0000000b2e007c0c */ /* 0x000fcc000cf41270 */
[----:B------:R-:W1:Y:S01]  /*0b10*/  @P3 LDC.64 R68, c[0x0][0x388] ;  /* 0x0000e200ff443b82 */ /* 0x000e620000000a00 */
[----:B------:R-:W-:-:S07]  /*0b20*/  @!P3 PRMT R62, RZ, 0x7610, R62 ;  /* 0x00007610ff3eb816 */ /* 0x000fce000000003e */
[----:B0-----:R-:W0:Y:S01]  /*0b30*/  @P2 LDC.64 R26, c[0x0][0x388] ;  /* 0x0000e200ff1a2b82 */ /* 0x001e220000000a00 */
[----:B------:R-:W-:Y:S01]  /*0b40*/  @!P2 PRMT R65, RZ, 0x7610, R65 ;  /* 0x00007610ff41a816 */ /* 0x000fe20000000041 */
[----:B-1----:R-:W-:-:S05]  /*0b50*/  @P3 IMAD.WIDE.U32 R68, R56, 0x2, R68 ;  /* 0x0000000238443825 */ /* 0x002fca00078e0044 */
[----:B------:R1:W5:Y:S01]  /*0b60*/  @P3 LDG.E.U16.CONSTANT R62, desc[UR8][R68.64] ;  /* 0x00000008443e3981 */ /* 0x000362000c1e9500 */
[----:B------:R-:W-:Y:S01]  /*0b70*/  ISETP.LT.AND P3, PT, R48, UR11, !P1 ;  /* 0x0000000b30007c0c */ /* 0x000fe2000cf61270 */
[----:B0-----:R-:W-:-:S05]  /*0b80*/  @P2 IMAD.WIDE.U32 R26, R58, 0x2, R26 ;  /* 0x000000023a1a2825 */ /* 0x001fca00078e001a */
[----:B------:R0:W5:Y:S01]  /*0b90*/  @P2 LDG.E.U16.CONSTANT R65, desc[UR8][R26.64] ;  /* 0x000000081a412981 */ /* 0x000162000c1e9500 */
[----:B------:R-:W-:-:S06]  /*0ba0*/  ISETP.LT.AND P2, PT, R47, UR11, !P1 ;  /* 0x0000000b2f007c0c */ /* 0x000fcc000cf41270 */
[----:B-1----:R-:W1:Y:S08]  /*0bb0*/  @P3 LDC.64 R68, c[0x0][0x388] ;  /* 0x0000e200ff443b82 */ /* 0x002e700000000a00 */
[----:B0-----:R-:W0:Y:S01]  /*0bc0*/  @P2 LDC.64 R26, c[0x0][0x388] ;  /* 0x0000e200ff1a2b82 */ /* 0x001e220000000a00 */
[----:B------:R-:W-:Y:S01]  /*0bd0*/  @!P3 PRMT R66, RZ, 0x7610, R66 ;  /* 0x00007610ff42b816 */ /* 0x000fe20000000042 */
[----:B-1----:R-:W-:-:S05]  /*0be0*/  @P3 IMAD.WIDE.U32 R68, R60, 0x2, R68 ;  /* 0x000000023c443825 */ /* 0x002fca00078e0044 */
[----:B------:R1:W5:Y:S01]  /*0bf0*/  @P3 LDG.E.U16.CONSTANT R66, desc[UR8][R68.64] ;  /* 0x0000000844423981 */ /* 0x000362000c1e9500 */
[----:B0-----:R-:W-:Y:S01]  /*0c00*/  @P2 IMAD.WIDE.U32 R26, R63, 0x2, R26 ;  /* 0x000000023f1a2825 */ /* 0x001fe200078e001a */
[----:B-1----:R-:W-:-:S06]  /*0c10*/  @!P2 PRMT R68, RZ, 0x7610, R68 ;  /* 0x00007610ff44a816 */ /* 0x002fcc0000000044 */
[----:B------:R-:W5:Y:S01]  /*0c20*/  @P2 LDG.E.U16.CONSTANT R68, desc[UR8][R26.64] ;  /* 0x000000081a442981 */ /* 0x000f62000c1e9500 */
[----:B------:R-:W-:Y:S02]  /*0c30*/  ISETP.LT.AND P2, PT, R41, UR11, !P1 ;  /* 0x0000000b29007c0c */ /* 0x000fe4000cf41270 */
[----:B------:R-:W-:Y:S02]  /*0c40*/  @P0 PRMT R25, RZ, 0x7610, R25 ;  /* 0x00007610ff190816 */ /* 0x000fe40000000019 */
[----:B------:R-:W-:-:S03]  /*0c50*/  ISETP.LT.AND P0, PT, R50, UR11, !P1 ;  /* 0x0000000b32007c0c */ /* 0x000fc6000cf01270 */
[----:B--2---:R-:W-:Y:S04]  /*0c60*/  STS.U16 [R13], R25 ;  /* 0x000000190d007388 */ /* 0x004fe80000000400 */
[----:B---3--:R0:W-:Y:S06]  /*0c70*/  STS.U16 [R15], R24 ;  /* 0x000000180f007388 */ /* 0x0081ec0000000400 */
[----:B0-----:R-:W0:Y:S01]  /*0c80*/  @P0 LDC.64 R24, c[0x0][0x388] ;  /* 0x0000e200ff180b82 */ /* 0x001e220000000a00 */
[----:B------:R-:W-:Y:S01]  /*0c90*/  @!P0 PRMT R69, RZ, 0x7610, R69 ;  /* 0x00007610ff458816 */ /* 0x000fe20000000045 */
[----:B0-----:R-:W-:-:S05]  /*0ca0*/  @P0 IMAD.WIDE.U32 R24, R61, 0x2, R24 ;  /* 0x000000023d180825 */ /* 0x001fca00078e0018 */
[----:B------:R0:W2:Y:S01]  /*0cb0*/  @P0 LDG.E.U16.CONSTANT R69, desc[UR8][R24.64] ;  /* 0x0000000818450981 */ /* 0x0000a2000c1e9500 */
[----:B------:R-:W-:Y:S01]  /*0cc0*/  ISETP.GE.AND P0, PT, R3, R0, PT ;  /* 0x000000000300720c */ /* 0x000fe20003f06270 */
[----:B0-----:R-:W0:Y:S03]  /*0cd0*/  @P2 LDC.64 R24, c[0x0][0x388] ;  /* 0x0000e200ff182b82 */ /* 0x001e260000000a00 */
[----:B------:R-:W-:Y:S02]  /*0ce0*/  ISETP.GE.OR P0, PT, R42, UR11, P0 ;  /* 0x0000000b2a007c0c */ /* 0x000fe40008706670 */
[----:B------:R-:W-:Y:S01]  /*0cf0*/  ISETP.LT.AND P1, PT, R38, UR11, !P1 ;  /* 0x0000000b26007c0c */ /* 0x000fe2000cf21270 */
[----:B----4-:R-:W-:Y:S04]  /*0d00*/  STS.U16 [R32], R67 ;  /* 0x0000004320007388 */ /* 0x010fe80000000400 */
[----:B------:R-:W-:Y:S04]  /*0d10*/  STS.U16 [R33], R30 ;  /* 0x0000001e21007388 */ /* 0x000fe80000000400 */
[----:B------:R-:W-:Y:S02]  /*0d20*/  STS.U16 [R34], R31 ;  /* 0x0000001f22007388 */ /* 0x000fe40000000400 */
[----:B------:R-:W1:Y:S02]  /*0d30*/  @!P0 LDC.64 R26, c[0x0][0x388] ;  /* 0x0000e200ff1a8b82 */ /* 0x000e640000000a00 */
[----:B-----5:R3:W-:Y:S01]  /*0d40*/  STS.U16 [R35], R64 ;  /* 0x0000004023007388 */ /* 0x0207e20000000400 */
[----:B0-----:R-:W-:Y:S01]  /*0d50*/  @P2 IMAD.WIDE.U32 R24, R43, 0x2, R24 ;  /* 0x000000022b182825 */ /* 0x001fe200078e0018 */
[----:B---3--:R-:W-:-:S06]  /*0d60*/  @!P2 PRMT R64, RZ, 0x7610, R64 ;  /* 0x00007610ff40a816 */ /* 0x008fcc0000000040 */
[----:B------:R0:W3:Y:S02]  /*0d70*/  @P2 LDG.E.U16.CONSTANT R64, desc[UR8][R24.64] ;  /* 0x0000000818402981 */ /* 0x0000e4000c1e9500 */
[----:B0-----:R-:W0:Y:S01]  /*0d80*/  @P1 LDC.64 R24, c[0x0][0x388] ;  /* 0x0000e200ff181b82 */ /* 0x001e220000000a00 */
[----:B-1----:R-:W-:-:S05]  /*0d90*/  @!P0 IMAD.WIDE.U32 R26, R51, 0x2, R26 ;  /* 0x00000002331a8825 */ /* 0x002fca00078e001a */
[----:B------:R-:W4:Y:S01]  /*0da0*/  @!P0 LDG.E.U16.CONSTANT R67, desc[UR8][R26.64] ;  /* 0x000000081a438981 */ /* 0x000f22000c1e9500 */
[----:B0-----:R-:W-:Y:S01]  /*0db0*/  @P1 IMAD.WIDE.U32 R30, R45, 0x2, R24 ;  /* 0x000000022d1e1825 */ /* 0x001fe200078e0018 */
[----:B------:R-:W-:-:S06]  /*0dc0*/  @!P1 PRMT R24, RZ, 0x7610, R24 ;  /* 0x00007610ff189816 */ /* 0x000fcc0000000018 */
[----:B------:R-:W5:Y:S04]  /*0dd0*/  @P1 LDG.E.U16.CONSTANT R24, desc[UR8][R30.64] ;  /* 0x000000081e181981 */ /* 0x000f68000c1e9500 */
[----:B------:R-:W-:Y:S04]  /*0de0*/  STS.U16 [R36], R29 ;  /* 0x0000001d24007388 */ /* 0x000fe80000000400 */
[----:B------:R-:W-:Y:S01]  /*0df0*/  STS.U16 [R37], R28 ;  /* 0x0000001c25007388 */ /* 0x000fe20000000400 */
[----:B------:R-:W-:-:S04]  /*0e00*/  UIADD3 UR5, UPT, UPT, UR5, 0x1, URZ ;  /* 0x0000000105057890 */ /* 0x000fc8000fffe0ff */
[----:B------:R-:W-:Y:S01]  /*0e10*/  UISETP.NE.AND UP0, UPT, UR5, 0x8, UPT ;  /* 0x000000080500788c */ /* 0x000fe2000bf05270 */
[----:B------:R-:W-:Y:S01]  /*0e20*/  VIADD R14, R14, 0x10 ;  /* 0x000000100e0e7836 */ /* 0x000fe20000000000 */
[----:B------:R-:W-:Y:S01]  /*0e30*/  IADD3 R47, PT, PT, R47, 0x10, RZ ;  /* 0x000000102f2f7810 */ /* 0x000fe20007ffe0ff */
[----:B------:R-:W-:Y:S01]  /*0e40*/  VIADD R42, R42, 0x10 ;  /* 0x000000102a2a7836 */ /* 0x000fe20000000000 */
[----:B------:R-:W-:Y:S01]  /*0e50*/  IADD3 R51, PT, PT, R51, 0x10, RZ ;  /* 0x0000001033337810 */ /* 0x000fe20007ffe0ff */
[----:B------:R-:W-:Y:S02]  /*0e60*/  VIADD R44, R44, 0x10 ;  /* 0x000000102c2c7836 */ /* 0x000fe40000000000 */
[----:B------:R-:W-:Y:S02]  /*0e70*/  VIADD R46, R46, 0x10 ;  /* 0x000000102e2e7836 */ /* 0x000fe40000000000 */
[----:B------:R-:W-:Y:S02]  /*0e80*/  VIADD R48, R48, 0x10 ;  /* 0x0000001030307836 */ /* 0x000fe40000000000 */
[----:B------:R-:W-:-:S02]  /*0e90*/  VIADD R50, R50, 0x10 ;  /* 0x0000001032327836 */ /* 0x000fc40000000000 */
[----:B------:R-:W-:Y:S02]  /*0ea0*/  VIADD R38, R38, 0x10 ;  /* 0x0000001026267836 */ /* 0x000fe40000000000 */
[----:B------:R-:W-:Y:S02]  /*0eb0*/  VIADD R41, R41, 0x10 ;  /* 0x0000001029297836 */ /* 0x000fe40000000000 */
        /* <DEDUP_REMOVED lines=14> */
[----:B------:R-:W-:Y:S01]  /*0fa0*/  VIADD R45, R45, 0x10 ;  /* 0x000000102d2d7836 */ /* 0x000fe20000000000 */
[----:B------:R-:W-:-:S05]  /*0fb0*/  @P0 PRMT R67, RZ, 0x7610, R67 ;  /* 0x00007610ff430816 */ /* 0x000fca0000000043 */
[----:B----4-:R-:W-:Y:S04]  /*0fc0*/  STS.U16 [R13+0x200], R67 ;  /* 0x000200430d007388 */ /* 0x010fe80000000400 */
[----:B------:R-:W-:Y:S04]  /*0fd0*/  STS.U16 [R15+0x200], R62 ;  /* 0x0002003e0f007388 */ /* 0x000fe80000000400 */
[----:B------:R-:W-:Y:S04]  /*0fe0*/  STS.U16 [R32+0x200], R65 ;  /* 0x0002004120007388 */ /* 0x000fe80000000400 */
[----:B------:R-:W-:Y:S04]  /*0ff0*/  STS.U16 [R33+0x200], R66 ;  /* 0x0002004221007388 */ /* 0x000fe80000000400 */
[----:B--2---:R-:W-:Y:S04]  /*1000*/  STS.U16 [R34+0x200], R69 ;  /* 0x0002004522007388 */ /* 0x004fe80000000400 */
[----:B------:R-:W-:Y:S04]  /*1010*/  STS.U16 [R35+0x200], R68 ;  /* 0x0002004423007388 */ /* 0x000fe80000000400 */
[----:B---3--:R-:W-:Y:S04]  /*1020*/  STS.U16 [R36+0x200], R64 ;  /* 0x0002004024007388 */ /* 0x008fe80000000400 */
[----:B-----5:R-:W-:Y:S01]  /*1030*/  STS.U16 [R37+0x200], R24 ;  /* 0x0002001825007388 */ /* 0x020fe20000000400 */
[----:B------:R-:W-:Y:S06]  /*1040*/  BAR.SYNC.DEFER_BLOCKING 0x0 ;  /* 0x0000000000007b1d */ /* 0x000fec0000010000 */
[----:B------:R-:W-:Y:S04]  /*1050*/  LDSM.16.M88.4 R24, [R11] ;  /* 0x000000000b18783b */ /* 0x000fe80000000200 */
[----:B------:R-:W0:Y:S02]  /*1060*/  LDSM.16.M88.4 R28, [R12] ;  /* 0x000000000c1c783b */ /* 0x000e240000000200 */
[C---:B0-----:R-:W-:Y:S08]  /*1070*/  HMMA.16816.F32 R16, R24.reuse, R28, R16 ;  /* 0x0000001c1810723c */ /* 0x041ff00000001810 */
[----:B------:R-:W-:Y:S01]  /*1080*/  HMMA.16816.F32 R20, R24, R30, R20 ;  /* 0x0000001e1814723c */ /* 0x000fe20000001814 */
[----:B------:R-:W-:Y:S06]  /*1090*/  BAR.SYNC.DEFER_BLOCKING 0x0 ;  /* 0x0000000000007b1d */ /* 0x000fec0000010000 */
[----:B------:R-:W-:-:S13]  /*10a0*/  BRA.U UP0, `(.L_x_0) ;  /* 0xfffffff500d87547 */ /* 0x000fda000b83ffff */
[----:B------:R-:W-:Y:S05]  /*10b0*/  BRA.U UP1, `(.L_x_1) ;  /* 0xfffffff101e87547 */ /* 0x000fea000b83ffff */
[----:B------:R-:W0:Y:S01]  /*10c0*/  S2R R5, SR_LANEID ;  /* 0x0000000000057919 */ /* 0x000e220000000000 */
[----:B------:R-:W1:Y:S01]  /*10d0*/  S2UR UR4, SR_CTAID.Y ;  /* 0x00000000000479c3 */ /* 0x000e620000002600 */
[----:B------:R-:W-:Y:S01]  /*10e0*/  SHF.R.U32.HI R7, RZ, 0x1, R0 ;  /* 0x00000001ff077819 */ /* 0x000fe20000011600 */
[----:B------:R-:W-:Y:S01]  /*10f0*/  IMAD.MOV.U32 R3, RZ, RZ, RZ ;  /* 0x000000ffff037224 */ /* 0x000fe200078e00ff */
[----:B------:R-:W2:Y:S05]  /*1100*/  S2R R9, SR_CTAID.X ;  /* 0x0000000000097919 */ /* 0x000eaa0000002500 */
[----:B------:R-:W3:Y:S01]  /*1110*/  LDC.64 R10, c[0x0][0x390] ;  /* 0x0000e400ff0a7b82 */ /* 0x000ee20000000a00 */
[----:B-1----:R-:W-:-:S04]  /*1120*/  IMAD R2, R0, UR4, RZ ;  /* 0x0000000400027c24 */ /* 0x002fc8000f8e02ff */
[----:B------:R-:W-:Y:S01]  /*1130*/  IMAD.SHL.U32 R0, R2, 0x10, RZ ;  /* 0x0000001002007824 */ /* 0x000fe200078e00ff */
[----:B0-----:R-:W-:Y:S02]  /*1140*/  LOP3.LUT R2, R5, 0x3, RZ, 0xc0, !PT ;  /* 0x0000000305027812 */ /* 0x001fe400078ec0ff */
[----:B------:R-:W-:Y:S02]  /*1150*/  SHF.R.U32.HI R5, RZ, 0x2, R5 ;  /* 0x00000002ff057819 */ /* 0x000fe40000011605 */
[----:B--2---:R-:W-:-:S03]  /*1160*/  LEA R9, P0, R9, R0, 0x4 ;  /* 0x0000000009097211 */ /* 0x004fc600078020ff */
[----:B------:R-:W-:Y:S01]  /*1170*/  IMAD.WIDE.U32 R2, R5, R7, R2 ;  /* 0x0000000705027225 */ /* 0x000fe200078e0002 */
[----:B------:R-:W-:Y:S02]  /*1180*/  LEA.HI.X.SX32 R0, R0, RZ, 0x1, P0 ;  /* 0x000000ff00007211 */ /* 0x000fe400000f0eff */
[----:B---3--:R-:W-:-:S04]  /*1190*/  LEA R5, P0, R9, R10, 0x2 ;  /* 0x0000000a09057211 */ /* 0x008fc800078010ff */
[----:B------:R-:W-:Y:S02]  /*11a0*/  LEA.HI.X R9, R9, R11, R0, 0x2, P0 ;  /* 0x0000000b09097211 */ /* 0x000fe400000f1400 */
[----:B------:R-:W-:-:S04]  /*11b0*/  LEA R4, P0, R2, R5, 0x3 ;  /* 0x0000000502047211 */ /* 0x000fc800078018ff */
[----:B------:R-:W-:-:S03]  /*11c0*/  LEA.HI.X R5, R2, R9, R3, 0x3, P0 ;  /* 0x0000000902057211 */ /* 0x000fc600000f1c03 */
[----:B------:R-:W-:Y:S02]  /*11d0*/  IMAD.WIDE.U32 R2, R7, 0x40, R4 ;  /* 0x0000004007027825 */ /* 0x000fe400078e0004 */
[----:B------:R-:W-:Y:S04]  /*11e0*/  STG.E.64 desc[UR8][R4.64], R16 ;  /* 0x0000001004007986 */ /* 0x000fe8000c101b08 */
[----:B------:R-:W-:Y:S04]  /*11f0*/  STG.E.64 desc[UR8][R2.64], R18 ;  /* 0x0000001202007986 */ /* 0x000fe8000c101b08 */
[----:B------:R-:W-:Y:S04]  /*1200*/  STG.E.64 desc[UR8][R4.64+0x20], R20 ;  /* 0x0000201404007986 */ /* 0x000fe8000c101b08 */
[----:B------:R-:W-:Y:S01]  /*1210*/  STG.E.64 desc[UR8][R2.64+0x20], R22 ;  /* 0x0000201602007986 */ /* 0x000fe2000c101b08 */
[----:B------:R-:W-:Y:S05]  /*1220*/  EXIT ;  /* 0x000000000000794d */ /* 0x000fea0003800000 */
.L_x_2:
[----:B------:R-:W-:-:S00]  /*1230*/  BRA `(.L_x_2) ;  /* 0xfffffffc00fc7947 */ /* 0x000fc0000383ffff */
[----:B------:R-:W-:-:S00]  /*1240*/  NOP ;  /* 0x0000000000007918 */ /* 0x000fc00000000000 */
        /* <DEDUP_REMOVED lines=11> */
.L_x_7:


//--------------------- .text._Z30wmma_ldmatrix_noswizzle_kernelPK6__halfS1_Pfiii --------------------------
	.section	.text._Z30wmma_ldmatrix_noswizzle_kernelPK6__halfS1_Pfiii,"ax",@progbits
	.align	128
        .global         _Z30wmma_ldmatrix_noswizzle_kernelPK6__halfS1_Pfiii
        .type           _Z30wmma_ldmatrix_noswizzle_kernelPK6__halfS1_Pfiii,@function
        .size           _Z30wmma_ldmatrix_noswizzle_kernelPK6__halfS1_Pfiii,(.L_x_8 - _Z30wmma_ldmatrix_noswizzle_kernelPK6__halfS1_Pfiii)
        .other          _Z30wmma_ldmatrix_noswizzle_kernelPK6__halfS1_Pfiii,@"STO_CUDA_ENTRY STV_DEFAULT"
_Z30wmma_ldmatrix_noswizzle_kernelPK6__halfS1_Pfiii:
.text._Z30wmma_ldmatrix_noswizzle_kernelPK6__halfS1_Pfiii:
[----:B------:R-:W-:Y:S01]  /*0000*/  LDC R1, c[0x0][0x37c] ;  /* 0x0000df00ff017b82 */ /* 0x000fe20000000800 */
[----:B------:R-:W0:Y:S02]  /*0010*/  S2R R21, SR_TID.X ;  /* 0x0000000000157919 */ /* 0x000e240000002100 */
[----:B0-----:R-:W-:-:S13]  /*0020*/  ISETP.GT.U32.AND P0, PT, R21, 0x1f, PT ;  /* 0x0000001f1500780c */ /* 0x001fda0003f04070 */
[----:B------:R-:W-:Y:S05]  /*0030*/  @P0 EXIT ;  /* 0x000000000000094d */ /* 0x000fea0003800000 */
[----:B------:R-:W0:Y:S01]  /*0040*/  S2R R3, SR_CTAID.X ;  /* 0x0000000000037919 */ /* 0x000e220000002500 */
[----:B------:R-:W1:Y:S01]  /*0050*/  S2UR UR6, SR_CgaCtaId ;  /* 0x00000000000679c3 */ /* 0x000e620000008800 */
[C---:B------:R-:W-:Y:S01]  /*0060*/  VIADD R4, R21.reuse, 0xe0 ;  /* 0x000000e015047836 */ /* 0x040fe20000000000 */
[C---:B------:R-:W-:Y:S01]  /*0070*/  LOP3.LUT R0, R21.reuse, 0xf, RZ, 0xc0, !PT ;  /* 0x0000000f15007812 */ /* 0x040fe200078ec0ff */
[C---:B------:R-:W-:Y:S01]  /*0080*/  VIADD R7, R21.reuse, 0x20 ;  /* 0x0000002015077836 */ /* 0x040fe20000000000 */
[----:B------:R-:W-:Y:S01]  /*0090*/  UMOV UR4, 0x400 ;  /* 0x0000040000047882 */ /* 0x000fe20000000000 */
[C---:B------:R-:W-:Y:S01]  /*00a0*/  VIADD R9, R21.reuse, 0x40 ;  /* 0x0000004015097836 */ /* 0x040fe20000000000 */
[----:B------:R-:W-:Y:S01]  /*00b0*/  LOP3.LUT R20, R4, 0xf0, RZ, 0xc0, !PT ;  /* 0x000000f004147812 */ /* 0x000fe200078ec0ff */
[----:B------:R-:W-:Y:S01]  /*00c0*/  VIADD R11, R21, 0x60 ;  /* 0x00000060150b7836 */ /* 0x000fe20000000000 */
[----:B------:R-:W-:Y:S01]  /*00d0*/  LOP3.LUT R4, R7, 0x30, RZ, 0xc0, !PT ;  /* 0x0000003007047812 */ /* 0x000fe200078ec0ff */
[----:B------:R-:W-:Y:S01]  /*00e0*/  IMAD.SHL.U32 R2, R21, 0x10, RZ ;  /* 0x0000001015027824 */ /* 0x000fe200078e00ff */
[----:B------:R-:W-:Y:S01]  /*00f0*/  LOP3.LUT R5, R9, 0x50, RZ, 0xc0, !PT ;  /* 0x0000005009057812 */ /* 0x000fe200078ec0ff */
[----:B------:R-:W-:Y:S01]  /*0100*/  VIADD R13, R21, 0x80 ;  /* 0x00000080150d7836 */ /* 0x000fe20000000000 */
[----:B------:R-:W-:Y:S01]  /*0110*/  LOP3.LUT R6, R11, 0x70, RZ, 0xc0, !PT ;  /* 0x000000700b067812 */ /* 0x000fe200078ec0ff */
[C---:B------:R-:W-:Y:S01]  /*0120*/  VIADD R15, R21.reuse, 0xa0 ;  /* 0x000000a0150f7836 */ /* 0x040fe20000000000 */
[----:B------:R-:W-:Y:S01]  /*0130*/  LOP3.LUT R2, R2, 0xf0, RZ, 0xc0, !PT ;  /* 0x000000f002027812 */ /* 0x000fe200078ec0ff */
[----:B------:R-:W-:Y:S01]  /*0140*/  VIADD R17, R21, 0xc0 ;  /* 0x000000c015117836 */ /* 0x000fe20000000000 */
[----:B------:R-:W-:-:S02]  /*0150*/  SHF.R.U32.HI R7, RZ, 0x4, R7 ;  /* 0x00000004ff077819 */ /* 0x000fc40000011607 */
[----:B------:R-:W-:Y:S02]  /*0160*/  CS2R R26, SRZ ;  /* 0x00000000001a7805 */ /* 0x000fe4000001ff00 */
[----:B------:R-:W-:Y:S02]  /*0170*/  SHF.R.U32.HI R9, RZ, 0x4, R9 ;  /* 0x00000004ff097819 */ /* 0x000fe40000011609 */
[----:B------:R-:W-:Y:S02]  /*0180*/  CS2R R24, SRZ ;  /* 0x0000000000187805 */ /* 0x000fe4000001ff00 */
[----:B------:R-:W-:Y:S01]  /*0190*/  SHF.R.U32.HI R11, RZ, 0x4, R11 ;  /* 0x00000004ff0b7819 */ /* 0x000fe2000001160b */
[C---:B------:R-:W-:Y:S01]  /*01a0*/  IMAD.IADD R37, R2.reuse, 0x1, R7 ;  /* 0x0000000102257824 */ /* 0x040fe200078e0207 */
[----:B------:R-:W-:Y:S01]  /*01b0*/  LOP3.LUT R8, R13, 0x90, RZ, 0xc0, !PT ;  /* 0x000000900d087812 */ /* 0x000fe200078ec0ff */
[C---:B------:R-:W-:Y:S01]  /*01c0*/  IMAD.IADD R38, R2.reuse, 0x1, R9 ;  /* 0x0000000102267824 */ /* 0x040fe200078e0209 */
[----:B------:R-:W-:Y:S01]  /*01d0*/  LOP3.LUT R10, R15, 0xb0, RZ, 0xc0, !PT ;  /* 0x000000b00f0a7812 */ /* 0x000fe200078ec0ff */
[----:B-1----:R-:W-:Y:S01]  /*01e0*/  ULEA UR6, UR6, UR4, 0x18 ;  /* 0x0000000406067291 */ /* 0x002fe2000f8ec0ff */
[----:B------:R-:W-:Y:S01]  /*01f0*/  LOP3.LUT R12, R17, 0xd0, RZ, 0xc0, !PT ;  /* 0x000000d0110c7812 */ /* 0x000fe200078ec0ff */
[----:B------:R-:W-:Y:S01]  /*0200*/  IMAD.IADD R39, R2, 0x1, R11 ;  /* 0x0000000102277824 */ /* 0x000fe200078e020b */
[----:B------:R-:W-:-:S02]  /*0210*/  LOP3.LUT R14, R6, 0xf, R21, 0xf8, !PT ;  /* 0x0000000f060e7812 */ /* 0x000fc400078ef815 */
[----:B------:R-:W-:Y:S02]  /*0220*/  CS2R R22, SRZ ;  /* 0x0000000000167805 */ /* 0x000fe4000001ff00 */
[--C-:B------:R-:W-:Y:S01]  /*0230*/  LOP3.LUT R4, R4, 0xf, R21.reuse, 0xf8, !PT ;  /* 0x0000000f04047812 */ /* 0x100fe200078ef815 */
[----:B0-----:R-:W-:Y:S01]  /*0240*/  IMAD R0, R3, 0x10, R0 ;  /* 0x0000001003007824 */ /* 0x001fe200078e0200 */
[--C-:B------:R-:W-:Y:S01]  /*0250*/  SHF.R.U32.HI R3, RZ, 0x4, R21.reuse ;  /* 0x00000004ff037819 */ /* 0x100fe20000011615 */
[----:B------:R-:W0:Y:S01]  /*0260*/  LDCU.64 UR10, c[0x0][0x358] ;  /* 0x00006b00ff0a77ac */ /* 0x000e220008000a00 */
[--C-:B------:R-:W-:Y:S02]  /*0270*/  LOP3.LUT R5, R5, 0xf, R21.reuse, 0xf8, !PT ;  /* 0x0000000f05057812 */ /* 0x100fe400078ef815 */
[----:B------:R-:W-:Y:S01]  /*0280*/  LOP3.LUT R16, R8, 0xf, R21, 0xf8, !PT ;  /* 0x0000000f08107812 */ /* 0x000fe200078ef815 */
[----:B------:R-:W-:Y:S01]  /*0290*/  IMAD.IADD R3, R2, 0x1, R3 ;  /* 0x0000000102037824 */ /* 0x000fe200078e0203 */
[--C-:B------:R-:W-:Y:S01]  /*02a0*/  LOP3.LUT R18, R10, 0xf, R21.reuse, 0xf8, !PT ;  /* 0x0000000f0a127812 */ /* 0x100fe200078ef815 */
[----:B------:R-:W-:Y:S01]  /*02b0*/  UMOV UR4, URZ ;  /* 0x000000ff00047c82 */ /* 0x000fe20008000000 */
[----:B------:R-:W-:-:S02]  /*02c0*/  LOP3.LUT R19, R12, 0xf, R21, 0xf8, !PT ;  /* 0x0000000f0c137812 */ /* 0x000fc400078ef815 */
[----:B------:R-:W-:Y:S02]  /*02d0*/  LOP3.LUT R36, R20, 0xf, R21, 0xf8, !PT ;  /* 0x0000000f14247812 */ /* 0x000fe400078ef815 */
[----:B------:R-:W-:Y:S02]  /*02e0*/  SHF.L.U32 R6, R21, 0x1, RZ ;  /* 0x0000000115067819 */ /* 0x000fe400000006ff */
[----:B------:R-:W-:Y:S02]  /*02f0*/  CS2R R20, SRZ ;  /* 0x0000000000147805 */ /* 0x000fe4000001ff00 */
[----:B------:R-:W-:Y:S02]  /*0300*/  SHF.R.U32.HI R13, RZ, 0x4, R13 ;  /* 0x00000004ff0d7819 */ /* 0x000fe4000001160d */
[----:B------:R-:W-:Y:S02]  /*0310*/  SHF.R.U32.HI R15, RZ, 0x4, R15 ;  /* 0x00000004ff0f7819 */ /* 0x000fe4000001160f */
[----:B------:R-:W-:-:S02]  /*0320*/  SHF.R.U32.HI R17, RZ, 0x4, R17 ;  /* 0x00000004ff117819 */ /* 0x000fc40000011611 */
[----:B------:R-:W-:Y:S02]  /*0330*/  LOP3.LUT R6, R6, 0x3e, RZ, 0xc0, !PT ;  /* 0x0000003e06067812 */ /* 0x000fe400078ec0ff */
[----:B------:R-:W-:Y:S02]  /*0340*/  LEA R8, R3, UR6, 0x1 ;  /* 0x0000000603087c11 */ /* 0x000fe4000f8e08ff */
[----:B------:R-:W-:Y:S02]  /*0350*/  LEA R10, R4, UR6, 0x1 ;  /* 0x00000006040a7c11 */ /* 0x000fe4000f8e08ff */
[----:B------:R-:W-:Y:S02]  /*0360*/  LEA R12, R5, UR6, 0x1 ;  /* 0x00000006050c7c11 */ /* 0x000fe4000f8e08ff */
[----:B------:R-:W-:Y:S02]  /*0370*/  LEA R14, R14, UR6, 0x1 ;  /* 0x000000060e0e7c11 */ /* 0x000fe4000f8e08ff */
[----:B------:R-:W-:-:S02]  /*0380*/  LEA R16, R16, UR6, 0x1 ;  /* 0x0000000610107c11 */ /* 0x000fc4000f8e08ff */
[----:B------:R-:W-:Y:S02]  /*0390*/  LEA R18, R18, UR6, 0x1 ;  /* 0x0000000612127c11 */ /* 0x000fe4000f8e08ff */
[----:B------:R-:W-:Y:S02]  /*03a0*/  LEA R19, R19, UR6, 0x1 ;  /* 0x0000000613137c11 */ /* 0x000fe4000f8e08ff */
[----:B------:R-:W-:Y:S02]  /*03b0*/  LEA R36, R36, UR6, 0x1 ;  /* 0x0000000624247c11 */ /* 0x000fe4000f8e08ff */
[----:B------:R-:W-:Y:S02]  /*03c0*/  LEA R37, R37, UR6, 0x1 ;  /* 0x0000000625257c11 */ /* 0x000fe4000f8e08ff */
[----:B------:R-:W-:Y:S02]  /*03d0*/  LEA R38, R38, UR6, 0x1 ;  /* 0x0000000626267c11 */ /* 0x000fe4000f8e08ff */
[----:B0-----:R-:W-:-:S07]  /*03e0*/  LEA R39, R39, UR6, 0x1 ;  /* 0x0000000627277c11 */ /* 0x001fce000f8e08ff */
.L_x_4:
        /* <DEDUP_REMOVED lines=11> */
[----:B------:R-:W-:-:S02]  /*04a0*/  IMAD.MOV.U32 R45, RZ, RZ, R13 ;  /* 0x000000ffff2d7224 */ /* 0x000fc400078e000d */
[----:B------:R-:W-:Y:S01]  /*04b0*/  IMAD.MOV.U32 R46, RZ, RZ, R15 ;  /* 0x000000ffff2e7224 */ /* 0x000fe200078e000f */
[----:B------:R-:W0:Y:S01]  /*04c0*/  LDCU UR12, c[0x0][0x39c] ;  /* 0x00007380ff0c77ac */ /* 0x000e220008000800 */
[----:B------:R-:W-:Y:S01]  /*04d0*/  IMAD.MOV.U32 R67, RZ, RZ, R17 ;  /* 0x000000ffff437224 */ /* 0x000fe200078e0011 */
[----:B------:R-:W3:Y:S01]  /*04e0*/  LDCU UR9, c[0x0][0x398] ;  /* 0x00007300ff0977ac */ /* 0x000ee20008000800 */
[C---:B--2---:R-:W-:Y:S02]  /*04f0*/  IMAD R63, R0.reuse, UR8, R7 ;  /* 0x00000008003f7c24 */ /* 0x044fe4000f8e0207 */
[C---:B------:R-:W-:Y:S01]  /*0500*/  IMAD R49, R0.reuse, UR8, R9 ;  /* 0x0000000800317c24 */ /* 0x040fe2000f8e0209 */
[----:B------:R-:W-:Y:S01]  /*0510*/  UISETP.NE.AND UP1, UPT, UR4, 0x10, UPT ;  /* 0x000000100400788c */ /* 0x000fe2000bf25270 */
[C---:B------:R-:W-:Y:S01]  /*0520*/  IMAD R50, R0.reuse, UR8, R11 ;  /* 0x0000000800327c24 */ /* 0x040fe2000f8e020b */
[----:B-1----:R-:W-:Y:S01]  /*0530*/  ULEA UR5, UR7, UR5, 0x18 ;  /* 0x0000000507057291 */ /* 0x002fe2000f8ec0ff */
[----:B------:R-:W-:-:S02]  /*0540*/  IMAD R51, R0, UR8, R13 ;  /* 0x0000000800337c24 */ /* 0x000fc4000f8e020d */
[C---:B------:R-:W-:Y:S01]  /*0550*/  IMAD R52, R0.reuse, UR8, R15 ;  /* 0x0000000800347c24 */ /* 0x040fe2000f8e020f */
[----:B------:R-:W-:Y:S01]  /*0560*/  UIADD3 UR7, UPT, UPT, UR5, 0x200, URZ ;  /* 0x0000020005077890 */ /* 0x000fe2000fffe0ff */
[----:B------:R-:W-:Y:S01]  /*0570*/  IMAD R53, R0, UR8, R17 ;  /* 0x0000000800357c24 */ /* 0x000fe2000f8e0211 */
[--C-:B0-----:R-:W-:Y:S02]  /*0580*/  SHF.R.U32.HI R2, RZ, 0x3, R4.reuse ;  /* 0x00000003ff027819 */ /* 0x101fe40000011604 */
[----:B------:R-:W-:Y:S02]  /*0590*/  LOP3.LUT R3, R4, 0x7, RZ, 0xc0, !PT ;  /* 0x0000000704037812 */ /* 0x000fe400078ec0ff */
[----:B------:R-:W-:Y:S01]  /*05a0*/  SHF.R.U32.HI R4, RZ, 0x4, R4 ;  /* 0x00000004ff047819 */ /* 0x000fe20000011604 */
[----:B------:R-:W-:Y:S01]  /*05b0*/  IMAD.SHL.U32 R30, R2, 0x8, RZ ;  /* 0x00000008021e7824 */ /* 0x000fe200078e00ff */
[----:B---3--:R-:W-:Y:S01]  /*05c0*/  LOP3.LUT R48, R28, 0xf, RZ, 0xc0, !PT ;  /* 0x0000000f1c307812 */ /* 0x008fe200078ec0ff */
[----:B------:R-:W-:Y:S01]  /*05d0*/  IMAD.SHL.U32 R2, R2, 0x8, RZ ;  /* 0x0000000802027824 */ /* 0x000fe200078e00ff */
[----:B------:R-:W-:Y:S01]  /*05e0*/  SHF.R.U32.HI R47, RZ, 0x4, R28 ;  /* 0x00000004ff2f7819 */ /* 0x000fe2000001161c */
[----:B------:R-:W-:Y:S01]  /*05f0*/  IMAD.SHL.U32 R66, R4, 0x8, RZ ;  /* 0x0000000804427824 */ /* 0x000fe200078e00ff */
[--C-:B------:R-:W-:Y:S01]  /*0600*/  LOP3.LUT R5, R30, 0x8, R3.reuse, 0xe2, !PT ;  /* 0x000000081e057812 */ /* 0x100fe200078ee203 */
[----:B------:R-:W-:Y:S01]  /*0610*/  IMAD R3, R4, 0x8, R3 ;  /* 0x0000000804037824 */ /* 0x000fe200078e0203 */
[----:B------:R-:W-:Y:S01]  /*0620*/  LOP3.LUT R4, R2, 0x8, RZ, 0xe2, !PT ;  /* 0x0000000802047812 */ /* 0x000fe200078ee2ff */
[----:B------:R-:W-:Y:S01]  /*0630*/  VIADD R55, R28, 0xe0 ;  /* 0x000000e01c377836 */ /* 0x000fe20000000000 */
[----:B------:R-:W-:Y:S01]  /*0640*/  LEA R66, R5, R66, 0x4 ;  /* 0x0000004205427211 */ /* 0x000fe200078e20ff */
[C---:B----4-:R-:W-:Y:S01]  /*0650*/  IMAD R5, R40.reuse, 0x10, R13 ;  /* 0x0000001028057824 */ /* 0x050fe200078e020d */
[C---:B------:R-:W-:Y:S01]  /*0660*/  LEA R59, R40.reuse, R11, 0x4 ;  /* 0x0000000b283b7211 */ /* 0x040fe200078e20ff */
[----:B------:R-:W-:Y:S01]  /*0670*/  IMAD R4, R3, 0x10, R4 ;  /* 0x0000001003047824 */ /* 0x000fe200078e0204 */
[----:B------:R-:W-:Y:S01]  /*0680*/  SHF.R.U32.HI R55, RZ, 0x4, R55 ;  /* 0x00000004ff377819 */ /* 0x000fe20000011637 */
[----:B------:R-:W-:Y:S01]  /*0690*/  IMAD R3, R40, 0x10, R15 ;  /* 0x0000001028037824 */ /* 0x000fe200078e020f */
[----:B------:R-:W-:Y:S01]  /*06a0*/  LEA R66, R66, UR5, 0x1 ;  /* 0x0000000542427c11 */ /* 0x000fe2000f8e08ff */
[----:B------:R-:W-:Y:S01]  /*06b0*/  IMAD R61, R40, 0x10, R9 ;  /* 0x00000010283d7824 */ /* 0x000fe200078e0209 */
[----:B------:R-:W-:Y:S01]  /*06c0*/  LEA R4, R4, UR7, 0x1 ;  /* 0x0000000704047c11 */ /* 0x000fe2000f8e08ff */
[----:B------:R-:W-:Y:S01]  /*06d0*/  IMAD R58, R3, UR8, R48 ;  /* 0x00000008033a7c24 */ /* 0x000fe2000f8e0230 */
[C---:B------:R-:W-:Y:S01]  /*06e0*/  LEA R3, R40.reuse, R55, 0x4 ;  /* 0x0000003728037211 */ /* 0x040fe200078e20ff */
[----:B------:R-:W-:-:S02]  /*06f0*/  IMAD R57, R40, 0x10, R17 ;  /* 0x0000001028397824 */ /* 0x000fc400078e0211 */
[C---:B------:R-:W-:Y:S02]  /*0700*/  IMAD R65, R40.reuse, 0x10, R7 ;  /* 0x0000001028417824 */ /* 0x040fe400078e0207 */
[----:B------:R-:W-:Y:S02]  /*0710*/  IMAD R29, R40, 0x10, R47 ;  /* 0x00000010281d7824 */ /* 0x000fe400078e022f */
[----:B------:R-:W-:Y:S02]  /*0720*/  IMAD R28, R48, 0x10, R55 ;  /* 0x00000010301c7824 */ /* 0x000fe400078e0237 */
[--C-:B------:R-:W-:Y:S02]  /*0730*/  IMAD R56, R5, UR8, R48.reuse ;  /* 0x0000000805387c24 */ /* 0x100fe4000f8e0230 */
[--C-:B------:R-:W-:Y:S02]  /*0740*/  IMAD R59, R59, UR8, R48.reuse ;  /* 0x000000083b3b7c24 */ /* 0x100fe4000f8e0230 */
[----:B------:R-:W-:-:S02]  /*0750*/  IMAD R61, R61, UR8, R48 ;  /* 0x000000083d3d7c24 */ /* 0x000fc4000f8e0230 */
[--C-:B------:R-:W-:Y:S02]  /*0760*/  IMAD R57, R57, UR8, R48.reuse ;  /* 0x0000000839397c24 */ /* 0x100fe4000f8e0230 */
[--C-:B------:R-:W-:Y:S02]  /*0770*/  IMAD R65, R65, UR8, R48.reuse ;  /* 0x0000000841417c24 */ /* 0x100fe4000f8e0230 */
[--C-:B------:R-:W-:Y:S02]  /*0780*/  IMAD R2, R0, UR8, R47.reuse ;  /* 0x0000000800027c24 */ /* 0x100fe4000f8e022f */
[--C-:B------:R-:W-:Y:S02]  /*0790*/  IMAD.MOV.U32 R5, RZ, RZ, R48.reuse ;  /* 0x000000ffff057224 */ /* 0x100fe400078e0030 */
[----:B------:R-:W-:Y:S02]  /*07a0*/  IMAD.MOV.U32 R41, RZ, RZ, R47 ;  /* 0x000000ffff297224 */ /* 0x000fe400078e002f */
[----:B------:R-:W-:-:S02]  /*07b0*/  IMAD R64, R29, UR8, R48 ;  /* 0x000000081d407c24 */ /* 0x000fc4000f8e0230 */
[--C-:B------:R-:W-:Y:S02]  /*07c0*/  IMAD R54, R0, UR8, R55.reuse ;  /* 0x0000000800367c24 */ /* 0x100fe4000f8e0237 */
[----:B------:R-:W-:Y:S02]  /*07d0*/  IMAD.MOV.U32 R62, RZ, RZ, R55 ;  /* 0x000000ffff3e7224 */ /* 0x000fe400078e0037 */
[----:B------:R-:W-:Y:S01]  /*07e0*/  IMAD R60, R3, UR8, R48 ;  /* 0x00000008033c7c24 */ /* 0x000fe2000f8e0230 */
[----:B------:R-:W-:Y:S01]  /*07f0*/  LEA R3, R28, UR5, 0x1 ;  /* 0x000000051c037c11 */ /* 0x000fe2000f8e08ff */
[----:B------:R-:W-:-:S06]  /*0800*/  UMOV UR5, URZ ;  /* 0x000000ff00057c82 */ /* 0x000fcc0008000000 */
.L_x_3:
[----:B------:R-:W-:Y:S01]  /*0810*/  IMAD R28, R40, 0x10, R47 ;  /* 0x00000010281c7824 */ /* 0x000fe200078e022f */
[----:B------:R-:W-:-:S04]  /*0820*/  ISETP.GE.AND P1, PT, R5, UR13, PT ;  /* 0x0000000d05007c0c */ /* 0x000fc8000bf26270 */
[----:B------:R-:W-:-:S13]  /*0830*/  ISETP.GE.OR P1, PT, R28, UR9, P1 ;  /* 0x000000091c007c0c */ /* 0x000fda0008f26670 */
[----:B------:R-:W0:Y:S02]  /*0840*/  @!P1 LDC.64 R28, c[0x0][0x380] ;  /* 0x0000e000ff1c9b82 */ /* 0x000e240000000a00 */
[----:B0-----:R-:W-:-:S05]  /*0850*/  @!P1 IMAD.WIDE.U32 R32, R64, 0x2, R28 ;  /* 0x0000000240209825 */ /* 0x001fca00078e001c */
[----:B------:R-:W2:Y:S01]  /*0860*/  @!P1 LDG.E.U16.CONSTANT R69, desc[UR10][R32.64] ;  /* 0x0000000a20459981 */ /* 0x000ea2000c1e9500 */
[----:B------:R-:W-:Y:S01]  /*0870*/  IMAD R28, R40, 0x10, R7 ;  /* 0x00000010281c7824 */ /* 0x000fe200078e0207 */
[----:B------:R-:W-:-:S04]  /*0880*/  ISETP.GE.AND P0, PT, R5, UR13, PT ;  /* 0x0000000d05007c0c */ /* 0x000fc8000bf06270 */
[----:B------:R-:W-:-:S13]  /*0890*/  ISETP.LT.AND P2, PT, R28, UR9, !P0 ;  /* 0x000000091c007c0c */ /* 0x000fda000c741270 */
[----:B------:R-:W0:Y:S01]  /*08a0*/  @P2 LDC.64 R30, c[0x0][0x380] ;  /* 0x0000e000ff1e2b82 */ /* 0x000e220000000a00 */
[----:B------:R-:W-:Y:S01]  /*08b0*/  @!P2 PRMT R28, RZ, 0x7610, R28 ;  /* 0x00007610ff1ca816 */ /* 0x000fe2000000001c */
[----:B------:R-:W-:Y:S02]  /*08c0*/  IMAD R29, R40, 0x10, R9 ;  /* 0x00000010281d7824 */ /* 0x000fe400078e0209 */
[----:B0-----:R-:W-:-:S05]  /*08d0*/  @P2 IMAD.WIDE.U32 R30, R65, 0x2, R30 ;  /* 0x00000002411e2825 */ /* 0x001fca00078e001e */
[----:B------:R0:W3:Y:S01]  /*08e0*/  @P2 LDG.E.U16.CONSTANT R28, desc[UR10][R30.64] ;  /* 0x0000000a1e1c2981 */ /* 0x0000e2000c1e9500 */
[----:B------:R-:W-:-:S13]  /*08f0*/  ISETP.LT.AND P2, PT, R29, UR9, !P0 ;  /* 0x000000091d007c0c */ /* 0x000fda000c741270 */
[----:B0-----:R-:W0:Y:S01]  /*0900*/  @P2 LDC.64 R30, c[0x0][0x380] ;  /* 0x0000e000ff1e2b82 */ /* 0x001e220000000a00 */
[----:B------:R-:W-:Y:S01]  /*0910*/  @!P2 PRMT R35, RZ, 0x7610, R35 ;  /* 0x00007610ff23a816 */ /* 0x000fe20000000023 */
[----:B------:R-:W-:Y:S02]  /*0920*/  IMAD R29, R40, 0x10, R11 ;  /* 0x00000010281d7824 */ /* 0x000fe400078e020b */
[----:B0-----:R-:W-:-:S05]  /*0930*/  @P2 IMAD.WIDE.U32 R30, R61, 0x2, R30 ;  /* 0x000000023d1e2825 */ /* 0x001fca00078e001e */
[----:B------:R0:W4:Y:S01]  /*0940*/  @P2 LDG.E.U16.CONSTANT R35, desc[UR10][R30.64] ;  /* 0x0000000a1e232981 */ /* 0x000122000c1e9500 */
[----:B------:R-:W-:-:S13]  /*0950*/  ISETP.LT.AND P2, PT, R29, UR9, !P0 ;  /* 0x000000091d007c0c */ /* 0x000fda000c741270 */
[----:B------:R-:W1:Y:S01]  /*0960*/  @P2 LDC.64 R32, c[0x0][0x380] ;  /* 0x0000e000ff202b82 */ /* 0x000e620000000a00 */
[----:B------:R-:W-:Y:S01]  /*0970*/  @!P2 PRMT R29, RZ, 0x7610, R29 ;  /* 0x00007610ff1da816 */ /* 0x000fe2000000001d */
[----:B-1----:R-:W-:-:S05]  /*0980*/  @P2 IMAD.WIDE.U32 R32, R59, 0x2, R32 ;  /* 0x000000023b202825 */ /* 0x002fca00078e0020 */
[----:B------:R1:W5:Y:S01]  /*0990*/  @P2 LDG.E.U16.CONSTANT R29, desc[UR10][R32.64] ;  /* 0x0000000a201d2981 */ /* 0x000362000c1e9500 */
[C---:B------:R-:W-:Y:S02]  /*09a0*/  IMAD R34, R40.reuse, 0x10, R13 ;  /* 0x0000001028227824 */ /* 0x040fe400078e020d */
[----:B------:R-:W-:-:S03]  /*09b0*/  IMAD R68, R40, 0x10, R15 ;  /* 0x0000001028447824 */ /* 0x000fc600078e020f */
[----:B------:R-:W-:-:S13]  /*09c0*/  ISETP.LT.AND P2, PT, R34, UR9, !P0 ;  /* 0x0000000922007c0c */ /* 0x000fda000c741270 */
[----:B0-----:R-:W0:Y:S01]  /*09d0*/  @P2 LDC.64 R30, c[0x0][0x380] ;  /* 0x0000e000ff1e2b82 */ /* 0x001e220000000a00 */
[----:B------:R-:W-:Y:S02]  /*09e0*/  @!P2 PRMT R34, RZ, 0x7610, R34 ;  /* 0x00007610ff22a816 */ /* 0x000fe40000000022 */
[----:B-1----:R-:W-:Y:S01]  /*09f0*/  LEA R32, R40, R17, 0x4 ;  /* 0x0000001128207211 */ /* 0x002fe200078e20ff */
[----:B0-----:R-:W-:-:S05]  /*0a00*/  @P2 IMAD.WIDE.U32 R30, R56, 0x2, R30 ;  /* 0x00000002381e2825 */ /* 0x001fca00078e001e */
[----:B------:R0:W5:Y:S01]  /*0a10*/  @P2 LDG.E.U16.CONSTANT R34, desc[UR10][R30.64] ;  /* 0x0000000a1e222981 */ /* 0x000162000c1e9500 */
[----:B------:R-:W-:Y:S02]  /*0a20*/  @P1 PRMT R69, RZ, 0x7610, R69 ;  /* 0x00007610ff451816 */ /* 0x000fe40000000045 */
[----:B------:R-:W-:-:S03]  /*0a30*/  ISETP.LT.AND P1, PT, R68, UR9, !P0 ;  /* 0x0000000944007c0c */ /* 0x000fc6000c721270 */
[----:B--2---:R1:W-:Y:S10]  /*0a40*/  STS.U16 [R6+UR6], R69 ;  /* 0x0000004506007988 */ /* 0x0043f40008000406 */
[----:B-1----:R-:W1:Y:S01]  /*0a50*/  @P1 LDC.64 R68, c[0x0][0x380] ;  /* 0x0000e000ff441b82 */ /* 0x002e620000000a00 */
[----:B------:R-:W-:Y:S01]  /*0a60*/  @!P1 PRMT R33, RZ, 0x7610, R33 ;  /* 0x00007610ff219816 */ /* 0x000fe20000000021 */
[----:B-1----:R-:W-:-:S05]  /*0a70*/  @P1 IMAD.WIDE.U32 R68, R58, 0x2, R68 ;  /* 0x000000023a441825 */ /* 0x002fca00078e0044 */
[----:B------:R1:W2:Y:S01]  /*0a80*/  @P1 LDG.E.U16.CONSTANT R33, desc[UR10][R68.64] ;  /* 0x0000000a44211981 */ /* 0x0002a2000c1e9500 */
[----:B------:R-:W-:-:S13]  /*0a90*/  ISETP.LT.AND P1, PT, R32, UR9, !P0 ;  /* 0x0000000920007c0c */ /* 0x000fda000c721270 */
[----:B0-----:R-:W0:Y:S01]  /*0aa0*/  @P1 LDC.64 R30, c[0x0][0x380] ;  /* 0x0000e000ff1e1b82 */ /* 0x001e220000000a00 */
[----:B------:R-:W-:Y:S01]  /*0ab0*/  @!P1 PRMT R32, RZ, 0x7610, R32 ;  /* 0x00007610ff209816 */ /* 0x000fe20000000020 */
[----:B0-----:R-:W-:-:S05]  /*0ac0*/  @P1 IMAD.WIDE.U32 R30, R57, 0x2, R30 ;  /* 0x00000002391e1825 */ /* 0x001fca00078e001e */
[----:B------:R0:W2:Y:S04]  /*0ad0*/  @P1 LDG.E.U16.CONSTANT R32, desc[UR10][R30.64] ;  /* 0x0000000a1e201981 */ /* 0x0000a8000c1e9500 */
[----:B---3--:R3:W-:Y:S02]  /*0ae0*/  STS.U16 [R10], R28 ;  /* 0x0000001c0a007388 */ /* 0x0087e40000000400 */
[----:B---3--:R-:W-:-:S05]  /*0af0*/  IMAD R28, R40, 0x10, R55 ;  /* 0x00000010281c7824 */ /* 0x008fca00078e0237 */
[----:B------:R-:W-:Y:S02]  /*0b00*/  ISETP.LT.AND P1, PT, R28, UR9, !P0 ;  /* 0x000000091c007c0c */ /* 0x000fe4000c721270 */
[----:B------:R-:W-:-:S11]  /*0b10*/  ISETP.GE.AND P0, PT, R0, UR12, PT ;  /* 0x0000000c00007c0c */ /* 0x000fd6000bf06270 */
[----:B-1----:R-:W1:Y:S01]  /*0b20*/  @P1 LDC.64 R68, c[0x0][0x380] ;  /* 0x0000e000ff441b82 */ /* 0x002e620000000a00 */
[----:B------:R-:W-:Y:S01]  /*0b30*/  ISETP.GE.OR P0, PT, R41, UR13, P0 ;  /* 0x0000000d29007c0c */ /* 0x000fe20008706670 */
[----:B----4-:R3:W-:Y:S02]  /*0b40*/  STS.U16 [R12], R35 ;  /* 0x000000230c007388 */ /* 0x0107e40000000400 */
[----:B---3--:R-:W-:Y:S02]  /*0b50*/  @!P1 PRMT R35, RZ, 0x7610, R35 ;  /* 0x00007610ff239816 */ /* 0x008fe40000000023 */
[----:B-----5:R3:W-:Y:S08]  /*0b60*/  STS.U16 [R14], R29 ;  /* 0x0000001d0e007388 */ /* 0x0207f00000000400 */
[----:B---3--:R-:W0:Y:S01]  /*0b70*/  @!P0 LDC.64 R28, c[0x0][0x388] ;  /* 0x0000e200ff1c8b82 */ /* 0x008e220000000a00 */
[----:B-1----:R-:W-:-:S05]  /*0b80*/  @P1 IMAD.WIDE.U32 R68, R60, 0x2, R68 ;  /* 0x000000023c441825 */ /* 0x002fca00078e0044 */
[----:B------:R-:W3:Y:S01]  /*0b90*/  @P1 LDG.E.U16.CONSTANT R35, desc[UR10][R68.64] ;  /* 0x0000000a44231981 */ /* 0x000ee2000c1e9500 */
[----:B------:R-:W-:-:S04]  /*0ba0*/  ISETP.GE.AND P1, PT, R0, UR12, PT ;  /* 0x0000000c00007c0c */ /* 0x000fc8000bf26270 */
[----:B------:R-:W-:Y:S01]  /*0bb0*/  ISETP.LT.AND P3, PT, R42, UR13, !P1 ;  /* 0x0000000d2a007c0c */ /* 0x000fe2000cf61270 */
[----:B0-----:R-:W-:-:S12]  /*0bc0*/  @!P0 IMAD.WIDE.U32 R30, R2, 0x2, R28 ;  /* 0x00000002021e8825 */ /* 0x001fd800078e001c */
[----:B------:R-:W0:Y:S01]  /*0bd0*/  @P3 LDC.64 R28, c[0x0][0x388] ;  /* 0x0000e200ff1c3b82 */ /* 0x000e220000000a00 */
[----:B------:R-:W-:Y:S01]  /*0be0*/  ISETP.LT.AND P2, PT, R43, UR13, !P1 ;  /* 0x0000000d2b007c0c */ /* 0x000fe2000cf41270 */
[----:B------:R1:W4:Y:S02]  /*0bf0*/  @!P0 LDG.E.U16.CONSTANT R31, desc[UR10][R30.64] ;  /* 0x0000000a1e1f8981 */ /* 0x000324000c1e9500 */
[----:B-1----:R-:W-:Y:S01]  /*0c00*/  @!P3 PRMT R30, RZ, 0x7610, R30 ;  /* 0x00007610ff1eb816 */ /* 0x002fe2000000001e */
[----:B0-----:R-:W-:-:S05]  /*0c10*/  @P3 IMAD.WIDE.U32 R28, R63, 0x2, R28 ;  /* 0x000000023f1c3825 */ /* 0x001fca00078e001c */
[----:B------:R0:W5:Y:S01]  /*0c20*/  @P3 LDG.E.U16.CONSTANT R30, desc[UR10][R28.64] ;  /* 0x0000000a1c1e3981 */ /* 0x000162000c1e9500 */
[----:B------:R-:W-:-:S03]  /*0c30*/  ISETP.LT.AND P3, PT, R44, UR13, !P1 ;  /* 0x0000000d2c007c0c */ /* 0x000fc6000cf61270 */
[----:B0-----:R-:W0:Y:S10]  /*0c40*/  @P2 LDC.64 R28, c[0x0][0x388] ;  /* 0x0000e200ff1c2b82 */ /* 0x001e340000000a00 */
[----:B------:R-:W1:Y:S01]  /*0c50*/  @P3 LDC.64 R68, c[0x0][0x388] ;  /* 0x0000e200ff443b82 */ /* 0x000e620000000a00 */
[----:B------:R0:W-:Y:S02]  /*0c60*/  STS.U16 [R16], R34 ;  /* 0x0000002210007388 */ /* 0x0001e40000000400 */
[----:B0-----:R-:W-:Y:S01]  /*0c70*/  @!P2 PRMT R34, RZ, 0x7610, R34 ;  /* 0x00007610ff22a816 */ /* 0x001fe20000000022 */
[----:B------:R-:W-:-:S05]  /*0c80*/  @P2 IMAD.WIDE.U32 R28, R49, 0x2, R28 ;  /* 0x00000002311c2825 */ /* 0x000fca00078e001c */
[----:B------:R0:W5:Y:S01]  /*0c90*/  @P2 LDG.E.U16.CONSTANT R34, desc[UR10][R28.64] ;  /* 0x0000000a1c222981 */ /* 0x000162000c1e9500 */
[----:B------:R-:W-:Y:S01]  /*0ca0*/  ISETP.LT.AND P2, PT, R45, UR13, !P1 ;  /* 0x0000000d2d007c0c */ /* 0x000fe2000cf41270 */
[----:B-1----:R-:W-:Y:S01]  /*0cb0*/  @P3 IMAD.WIDE.U32 R68, R50, 0x2, R68 ;  /* 0x0000000232443825 */ /* 0x002fe200078e0044 */
[----:B0-----:R-:W-:-:S06]  /*0cc0*/  @!P3 PRMT R28, RZ, 0x7610, R28 ;  /* 0x00007610ff1cb816 */ /* 0x001fcc000000001c */
[----:B------:R0:W5:Y:S05]  /*0cd0*/  @P3 LDG.E.U16.CONSTANT R28, desc[UR10][R68.64] ;  /* 0x0000000a441c3981 */ /* 0x00016a000c1e9500 */
[----:B0-----:R-:W0:Y:S01]  /*0ce0*/  @P2 LDC.64 R68, c[0x0][0x388] ;  /* 0x0000e200ff442b82 */ /* 0x001e220000000a00 */
[----:B--2---:R-:W-:Y:S04]  /*0cf0*/  STS.U16 [R18], R33 ;  /* 0x0000002112007388 */ /* 0x004fe80000000400 */
[----:B------:R0:W-:Y:S02]  /*0d00*/  STS.U16 [R19], R32 ;  /* 0x0000002013007388 */ /* 0x0001e40000000400 */
[----:B0-----:R-:W-:Y:S01]  /*0d10*/  @P2 IMAD.WIDE.U32 R32, R51, 0x2, R68 ;  /* 0x0000000233202825 */ /* 0x001fe200078e0044 */
[----:B------:R-:W-:-:S06]  /*0d20*/  @!P2 PRMT R68, RZ, 0x7610, R68 ;  /* 0x00007610ff44a816 */ /* 0x000fcc0000000044 */
[----:B------:R0:W2:Y:S01]  /*0d30*/  @P2 LDG.E.U16.CONSTANT R68, desc[UR10][R32.64] ;  /* 0x0000000a20442981 */ /* 0x0000a2000c1e9500 */
[----:B------:R-:W1:Y:S01]  /*0d40*/  S2UR UR8, SR_CgaCtaId ;  /* 0x00000000000879c3 */ /* 0x000e620000008800 */
[----:B------:R-:W-:Y:S01]  /*0d50*/  UMOV UR7, 0x400 ;  /* 0x0000040000077882 */ /* 0x000fe20000000000 */
[----:B------:R-:W-:Y:S01]  /*0d60*/  ISETP.LT.AND P2, PT, R67, UR13, !P1 ;  /* 0x0000000d43007c0c */ /* 0x000fe2000cf41270 */
[----:B------:R-:W-:Y:S01]  /*0d70*/  IMAD R29, R48, 0x10, R13 ;  /* 0x00000010301d7824 */ /* 0x000fe200078e020d */
[----:B-1----:R-:W-:Y:S01]  /*0d80*/  ULEA UR7, UR8, UR7, 0x18 ;  /* 0x0000000708077291 */ /* 0x002fe2000f8ec0ff */
[----:B------:R-:W-:Y:S02]  /*0d90*/  @P0 PRMT R31, RZ, 0x7610, R31 ;  /* 0x00007610ff1f0816 */ /* 0x000fe4000000001f */
[----:B------:R-:W-:-:S13]  /*0da0*/  ISETP.LT.AND P0, PT, R46, UR13, !P1 ;  /* 0x0000000d2e007c0c */ /* 0x000fda000cf01270 */
[----:B0-----:R-:W0:Y:S01]  /*0db0*/  @P0 LDC.64 R32, c[0x0][0x388] ;  /* 0x0000e200ff200b82 */ /* 0x001e220000000a00 */
[----:B------:R-:W-:Y:S01]  /*0dc0*/  ISETP.LT.AND P1, PT, R62, UR13, !P1 ;  /* 0x0000000d3e007c0c */ /* 0x000fe2000cf21270 */
[----:B---3--:R1:W-:Y:S04]  /*0dd0*/  STS.U16 [R36], R35 ;  /* 0x0000002324007388 */ /* 0x0083e80000000400 */
[----:B----4-:R-:W-:Y:S04]  /*0de0*/  STS.U16 [R8+0x200], R31 ;  /* 0x0002001f08007388 */ /* 0x010fe80000000400 */
[----:B-----5:R0:W-:Y:S01]  /*0df0*/  STS.U16 [R37+0x200], R30 ;  /* 0x0002001e25007388 */ /* 0x0201e20000000400 */
[----:B-1----:R-:W-:-:S02]  /*0e00*/  LEA R35, R29, UR7, 0x1 ;  /* 0x000000071d237c11 */ /* 0x002fc4000f8e08ff */
[----:B------:R-:W-:Y:S01]  /*0e10*/  @!P0 PRMT R29, RZ, 0x7610, R29 ;  /* 0x00007610ff1d8816 */ /* 0x000fe2000000001d */
[----:B0-----:R-:W-:Y:S02]  /*0e20*/  @P0 IMAD.WIDE.U32 R30, R52, 0x2, R32 ;  /* 0x00000002341e0825 */ /* 0x001fe400078e0020 */
[----:B------:R-:W0:Y:S03]  /*0e30*/  @P2 LDC.64 R32, c[0x0][0x388] ;  /* 0x0000e200ff202b82 */ /* 0x000e260000000a00 */
[----:B------:R1:W3:Y:S05]  /*0e40*/  @P0 LDG.E.U16.CONSTANT R29, desc[UR10][R30.64] ;  /* 0x0000000a1e1d0981 */ /* 0x0002ea000c1e9500 */
[----:B-1----:R-:W1:Y:S01]  /*0e50*/  @P1 LDC.64 R30, c[0x0][0x388] ;  /* 0x0000e200ff1e1b82 */ /* 0x002e620000000a00 */
[----:B------:R4:W-:Y:S01]  /*0e60*/  STS.U16 [R38+0x200], R34 ;  /* 0x0002002226007388 */ /* 0x0009e20000000400 */
[----:B0-----:R-:W-:Y:S01]  /*0e70*/  @P2 IMAD.WIDE.U32 R32, R53, 0x2, R32 ;  /* 0x0000000235202825 */ /* 0x001fe200078e0020 */
[----:B----4-:R-:W-:-:S02]  /*0e80*/  @!P2 PRMT R34, RZ, 0x7610, R34 ;  /* 0x00007610ff22a816 */ /* 0x010fc40000000022 */
[----:B------:R-:W-:Y:S04]  /*0e90*/  STS.U16 [R39+0x200], R28 ;  /* 0x0002001c27007388 */ /* 0x000fe80000000400 */
[----:B------:R-:W4:Y:S04]  /*0ea0*/  @P2 LDG.E.U16.CONSTANT R34, desc[UR10][R32.64] ;  /* 0x0000000a20222981 */ /* 0x000f28000c1e9500 */
[----:B--2---:R0:W-:Y:S02]  /*0eb0*/  STS.U16 [R35+0x200], R68 ;  /* 0x0002004423007388 */ /* 0x0041e40000000400 */
[----:B0-----:R-:W-:Y:S01]  /*0ec0*/  @!P1 PRMT R35, RZ, 0x7610, R35 ;  /* 0x00007610ff239816 */ /* 0x001fe20000000023 */
[----:B-1----:R-:W-:-:S05]  /*0ed0*/  @P1 IMAD.WIDE.U32 R68, R54, 0x2, R30 ;  /* 0x0000000236441825 */ /* 0x002fca00078e001e */
[----:B------:R0:W2:Y:S01]  /*0ee0*/  @P1 LDG.E.U16.CONSTANT R35, desc[UR10][R68.64] ;  /* 0x0000000a44231981 */ /* 0x0000a2000c1e9500 */
[----:B------:R-:W-:-:S05]  /*0ef0*/  IMAD R28, R48, 0x10, R15 ;  /* 0x00000010301c7824 */ /* 0x000fca00078e020f */
[----:B0-----:R-:W-:Y:S01]  /*0f00*/  LEA R68, R28, UR7, 0x1 ;  /* 0x000000071c447c11 */ /* 0x001fe2000f8e08ff */
[----:B------:R-:W-:-:S05]  /*0f10*/  IMAD R28, R48, 0x10, R17 ;  /* 0x00000010301c7824 */ /* 0x000fca00078e0211 */
[----:B------:R-:W-:Y:S01]  /*0f20*/  LEA R69, R28, UR7, 0x1 ;  /* 0x000000071c457c11 */ /* 0x000fe2000f8e08ff */
[----:B------:R-:W-:-:S04]  /*0f30*/  UIADD3 UR5, UPT, UPT, UR5, 0x1, URZ ;  /* 0x0000000105057890 */ /* 0x000fc8000fffe0ff */
[----:B------:R-:W-:Y:S01]  /*0f40*/  UISETP.NE.AND UP0, UPT, UR5, 0x8, UPT ;  /* 0x000000080500788c */ /* 0x000fe2000bf05270 */
[----:B---3--:R-:W-:Y:S04]  /*0f50*/  STS.U16 [R68+0x200], R29 ;  /* 0x0002001d44007388 */ /* 0x008fe80000000400 */
[----:B----4-:R-:W-:Y:S01]  /*0f60*/  STS.U16 [R69+0x200], R34 ;  /* 0x0002002245007388 */ /* 0x010fe20000000400 */
[----:B------:R-:W-:Y:S01]  /*0f70*/  VIADD R5, R5, 0x10 ;  /* 0x0000001005057836 */ /* 0x000fe20000000000 */
[----:B------:R-:W-:Y:S01]  /*0f80*/  IADD3 R45, PT, PT, R45, 0x10, RZ ;  /* 0x000000102d2d7810 */ /* 0x000fe20007ffe0ff */
[----:B------:R-:W-:Y:S01]  /*0f90*/  VIADD R62, R62, 0x10 ;  /* 0x000000103e3e7836 */ /* 0x000fe20000000000 */
[----:B------:R-:W-:Y:S01]  /*0fa0*/  IADD3 R59, PT, PT, R59, 0x10, RZ ;  /* 0x000000103b3b7810 */ /* 0x000fe20007ffe0ff */
[----:B------:R-:W-:Y:S01]  /*0fb0*/  VIADD R67, R67, 0x10 ;  /* 0x0000001043437836 */ /* 0x000fe20000000000 */
[----:B------:R-:W-:Y:S01]  /*0fc0*/  IADD3 R50, PT, PT, R50, 0x10, RZ ;  /* 0x0000001032327810 */ /* 0x000fe20007ffe0ff */
        /* <DEDUP_REMOVED lines=18> */
[----:B------:R-:W-:Y:S01]  /*10f0*/  VIADD R54, R54, 0x10 ;  /* 0x0000001036367836 */ /* 0x000fe20000000000 */
[----:B--2---:R-:W-:Y:S01]  /*1100*/  STS.U16 [R3+0x200], R35 ;  /* 0x0002002303007388 */ /* 0x004fe20000000400 */
        /* <DEDUP_REMOVED lines=10> */
[----:B------:R-:W-:Y:S01]  /*11b0*/  IMAD.MOV.U32 R3, RZ, RZ, RZ ;  /* 0x000000ffff037224 */ /* 0x000fe200078e00ff */
[----:B------:R-:W2:Y:S06]  /*11c0*/  S2R R9, SR_CTAID.X ;  /* 0x0000000000097919 */ /* 0x000eac0000002500 */
[----:B------:R-:W1:Y:S08]  /*11d0*/  LDC R7, c[0x0][0x39c] ;  /* 0x0000e700ff077b82 */ /* 0x000e700000000800 */
[----:B------:R-:W3:Y:S01]  /*11e0*/  LDC.64 R10, c[0x0][0x390] ;  /* 0x0000e400ff0a7b82 */ /* 0x000ee20000000a00 */
[----:B0-----:R-:W-:Y:S01]  /*11f0*/  SHF.R.U32.HI R5, RZ, 0x2, R2 ;  /* 0x00000002ff057819 */ /* 0x001fe20000011602 */
[----:B-1----:R-:W-:Y:S01]  /*1200*/  IMAD R0, R7, UR4, RZ ;  /* 0x0000000407007c24 */ /* 0x002fe2000f8e02ff */
[----:B------:R-:W-:-:S02]  /*1210*/  LOP3.LUT R2, R2, 0x3, RZ, 0xc0, !PT ;  /* 0x0000000302027812 */ /* 0x000fc400078ec0ff */
[----:B------:R-:W-:Y:S01]  /*1220*/  SHF.R.U32.HI R7, RZ, 0x1, R7 ;  /* 0x00000001ff077819 */ /* 0x000fe20000011607 */
[----:B------:R-:W-:-:S04]  /*1230*/  IMAD.SHL.U32 R0, R0, 0x10, RZ ;  /* 0x0000001000007824 */ /* 0x000fc800078e00ff */
[----:B------:R-:W-:Y:S01]  /*1240*/  IMAD.WIDE.U32 R2, R5, R7, R2 ;  /* 0x0000000705027225 */ /* 0x000fe200078e0002 */
[----:B--2---:R-:W-:-:S04]  /*1250*/  LEA R9, P0, R9, R0, 0x4 ;  /* 0x0000000009097211 */ /* 0x004fc800078020ff */
        /* <DEDUP_REMOVED lines=11> */
.L_x_5:
        /* <DEDUP_REMOVED lines=15> */
.L_x_8:


//--------------------- .text._Z16init_matrix_halfP6__halfiif --------------------------
	.section	.text._Z16init_matrix_halfP6__halfiif,"ax",@progbits
	.align	128
        .global         _Z16init_matrix_halfP6__halfiif
        .type           _Z16init_matrix_halfP6__halfiif,@function
        .size           _Z16init_matrix_halfP6__halfiif,(.L_x_9 - _Z16init_matrix_halfP6__halfiif)
        .other          _Z16init_matrix_halfP6__halfiif,@"STO_CUDA_ENTRY STV_DEFAULT"
_Z16init_matrix_halfP6__halfiif:
.text._Z16init_matrix_halfP6__halfiif:
[----:B------:R-:W-:Y:S01]  /*0000*/  LDC R1, c[0x0][0x37c] ;  /* 0x0000df00ff017b82 */ /* 0x000fe20000000800 */
[----:B------:R-:W0:Y:S07]  /*0010*/  S2R R5, SR_TID.X ;  /* 0x0000000000057919 */ /* 0x000e2e0000002100 */
[----:B------:R-:W0:Y:S08]  /*0020*/  S2UR UR4, SR_CTAID.X ;  /* 0x00000000000479c3 */ /* 0x000e300000002500 */
[----:B------:R-:W0:Y:S08]  /*0030*/  LDC R0, c[0x0][0x360] ;  /* 0x0000d800ff007b82 */ /* 0x000e300000000800 */
[----:B------:R-:W1:Y:S01]  /*0040*/  LDC.64 R2, c[0x0][0x388] ;  /* 0x0000e200ff027b82 */ /* 0x000e620000000a00 */
[----:B0-----:R-:W-:-:S02]  /*0050*/  IMAD R0, R0, UR4, R5 ;  /* 0x0000000400007c24 */ /* 0x001fc4000f8e0205 */
[----:B-1----:R-:W-:-:S05]  /*0060*/  IMAD R5, R3, R2, RZ ;  /* 0x0000000203057224 */ /* 0x002fca00078e02ff */
[----:B------:R-:W-:-:S13]  /*0070*/  ISETP.GE.AND P0, PT, R0, R5, PT ;  /* 0x000000050000720c */ /* 0x000fda0003f06270 */
[----:B------:R-:W-:Y:S05]  /*0080*/  @P0 EXIT ;  /* 0x000000000000094d */ /* 0x000fea0003800000 */
[----:B------:R-:W-:Y:S01]  /*0090*/  IABS R7, R3 ;  /* 0x0000000300077213 */ /* 0x000fe20000000000 */
[----:B------:R-:W0:Y:S03]  /*00a0*/  LDCU UR6, c[0x0][0x390] ;  /* 0x00007200ff0677ac */ /* 0x000e260008000800 */
[----:B------:R-:W1:Y:S01]  /*00b0*/  I2F.RP R2, R7 ;  /* 0x0000000700027306 */ /* 0x000e620000209400 */
[----:B------:R-:W2:Y:S07]  /*00c0*/  LDCU.64 UR4, c[0x0][0x358] ;  /* 0x00006b00ff0477ac */ /* 0x000eae0008000a00 */
[----:B-1----:R-:W1:Y:S02]  /*00d0*/  MUFU.RCP R2, R2 ;  /* 0x0000000200027308 */ /* 0x002e640000001000 */
[----:B-1----:R-:W-:-:S06]  /*00e0*/  VIADD R4, R2, 0xffffffe ;  /* 0x0ffffffe02047836 */ /* 0x002fcc0000000000 */
[----:B------:R1:W3:Y:S02]  /*00f0*/  F2I.FTZ.U32.TRUNC.NTZ R5, R4 ;  /* 0x0000000400057305 */ /* 0x0002e4000021f000 */
[----:B-1----:R-:W-:Y:S01]  /*0100*/  IMAD.MOV.U32 R4, RZ, RZ, RZ ;  /* 0x000000ffff047224 */ /* 0x002fe200078e00ff */
[----:B---3--:R-:W-:-:S05]  /*0110*/  IADD3 R6, PT, PT, RZ, -R5, RZ ;  /* 0x80000005ff067210 */ /* 0x008fca0007ffe0ff */
[----:B------:R-:W-:Y:S01]  /*0120*/  IMAD R9, R6, R7, RZ ;  /* 0x0000000706097224 */ /* 0x000fe200078e02ff */
[----:B------:R-:W-:-:S03]  /*0130*/  IABS R6, R0 ;  /* 0x0000000000067213 */ /* 0x000fc60000000000 */
[----:B------:R-:W-:-:S06]  /*0140*/  IMAD.HI.U32 R5, R5, R9, R4 ;  /* 0x0000000905057227 */ /* 0x000fcc00078e0004 */
[----:B------:R-:W-:-:S05]  /*0150*/  IMAD.HI.U32 R5, R5, R6, RZ ;  /* 0x0000000605057227 */ /* 0x000fca00078e00ff */
[----:B------:R-:W-:-:S05]  /*0160*/  IADD3 R2, PT, PT, -R5, RZ, RZ ;  /* 0x000000ff05027210 */ /* 0x000fca0007ffe1ff */
[----:B------:R-:W-:-:S05]  /*0170*/  IMAD R2, R7, R2, R6 ;  /* 0x0000000207027224 */ /* 0x000fca00078e0206 */
[----:B------:R-:W-:-:S13]  /*0180*/  ISETP.GT.U32.AND P2, PT, R7, R2, PT ;  /* 0x000000020700720c */ /* 0x000fda0003f44070 */
[----:B------:R-:W-:Y:S01]  /*0190*/  @!P2 IMAD.IADD R2, R2, 0x1, -R7 ;  /* 0x000000010202a824 */ /* 0x000fe200078e0a07 */
[----:B------:R-:W-:Y:S02]  /*01a0*/  @!P2 IADD3 R5, PT, PT, R5, 0x1, RZ ;  /* 0x000000010505a810 */ /* 0x000fe40007ffe0ff */
[----:B------:R-:W-:Y:S02]  /*01b0*/  ISETP.NE.AND P2, PT, R3, RZ, PT ;  /* 0x000000ff0300720c */ /* 0x000fe40003f45270 */
[----:B------:R-:W-:Y:S02]  /*01c0*/  ISETP.GE.U32.AND P0, PT, R2, R7, PT ;  /* 0x000000070200720c */ /* 0x000fe40003f06070 */
[----:B------:R-:W-:-:S04]  /*01d0*/  LOP3.LUT R2, R0, R3, RZ, 0x3c, !PT ;  /* 0x0000000300027212 */ /* 0x000fc800078e3cff */
[----:B------:R-:W-:-:S07]  /*01e0*/  ISETP.GE.AND P1, PT, R2, RZ, PT ;  /* 0x000000ff0200720c */ /* 0x000fce0003f26270 */
[----:B------:R-:W-:-:S06]  /*01f0*/  @P0 VIADD R5, R5, 0x1 ;  /* 0x0000000105050836 */ /* 0x000fcc0000000000 */
[----:B------:R-:W-:Y:S02]  /*0200*/  @!P1 IADD3 R5, PT, PT, -R5, RZ, RZ ;  /* 0x000000ff05059210 */ /* 0x000fe40007ffe1ff */
[----:B------:R-:W-:-:S05]  /*0210*/  @!P2 LOP3.LUT R5, RZ, R3, RZ, 0x33, !PT ;  /* 0x00000003ff05a212 */ /* 0x000fca00078e33ff */
[----:B------:R-:W-:-:S04]  /*0220*/  IMAD.MOV R4, RZ, RZ, -R5 ;  /* 0x000000ffff047224 */ /* 0x000fc800078e0a05 */
[----:B------:R-:W-:Y:S02]  /*0230*/  IMAD R4, R3, R4, R0 ;  /* 0x0000000403047224 */ /* 0x000fe400078e0200 */
[----:B------:R-:W1:Y:S03]  /*0240*/  LDC.64 R2, c[0x0][0x380] ;  /* 0x0000e000ff027b82 */ /* 0x000e660000000a00 */
[----:B------:R-:W-:Y:S01]  /*0250*/  IADD3 R5, PT, PT, R5, R4, RZ ;  /* 0x0000000405057210 */ /* 0x000fe20007ffe0ff */
[----:B------:R-:W-:-:S04]  /*0260*/  IMAD.MOV.U32 R4, RZ, RZ, RZ ;  /* 0x000000ffff047224 */ /* 0x000fc800078e00ff */
[----:B------:R-:W-:-:S05]  /*0270*/  IMAD.HI R4, R5, -0x6db6db6d, R4 ;  /* 0x9249249305047827 */ /* 0x000fca00078e0204 */
[----:B------:R-:W-:-:S04]  /*0280*/  SHF.R.U32.HI R7, RZ, 0x1f, R4 ;  /* 0x0000001fff077819 */ /* 0x000fc80000011604 */
[----:B------:R-:W-:-:S05]  /*0290*/  LEA.HI.SX32 R7, R4, R7, 0x1e ;  /* 0x0000000704077211 */ /* 0x000fca00078ff2ff */
[----:B------:R-:W-:Y:S02]  /*02a0*/  IMAD R7, R7, -0x7, R5 ;  /* 0xfffffff907077824 */ /* 0x000fe400078e0205 */
[----:B-1----:R-:W-:-:S03]  /*02b0*/  IMAD.WIDE R2, R0, 0x2, R2 ;  /* 0x0000000200027825 */ /* 0x002fc600078e0202 */
[----:B------:R-:W-:-:S05]  /*02c0*/  I2FP.F32.S32 R7, R7 ;  /* 0x0000000700077245 */ /* 0x000fca0000201400 */
[----:B0-----:R-:W-:-:S05]  /*02d0*/  FMUL R7, R7, UR6 ;  /* 0x0000000607077c20 */ /* 0x001fca0008400000 */
[----:B------:R-:W-:-:S05]  /*02e0*/  F2FP.F16.F32.PACK_AB R7, RZ, R7 ;  /* 0x00000007ff07723e */ /* 0x000fca00000000ff */
[----:B--2---:R-:W-:Y:S01]  /*02f0*/  STG.E.U16 desc[UR4][R2.64], R7 ;  /* 0x0000000702007986 */ /* 0x004fe2000c101504 */
[----:B------:R-:W-:Y:S05]  /*0300*/  EXIT ;  /* 0x000000000000794d */ /* 0x000fea0003800000 */
.L_x_6:
        /* <DEDUP_REMOVED lines=15> */
.L_x_9:


//--------------------- .nv.shared._Z28wmma_ldmatrix_swizzle_kernelPK6__halfS1_Pfiii --------------------------
	.section	.nv.shared._Z28wmma_ldmatrix_swizzle_kernelPK6__halfS1_Pfiii,"aw",@nobits
	.sectionflags	@""
	.align	16
	.zero		1024


//--------------------- .nv.shared.reserved.0     --------------------------
	.section	.nv.shared.reserved.0,"aw",@nobits
	.weak		__nv_reservedSMEM_offset_0_alias
	.size		__nv_reservedSMEM_offset_0_alias, 0, 64
	.other		__nv_reservedSMEM_offset_0_alias,@"STO_CUDA_RESERVED_SHARED STV_DEFAULT"
__nv_reservedSMEM_offset_0_alias:
	.zero		0
	.zero		64


//--------------------- .nv.shared._Z30wmma_ldmatrix_noswizzle_kernelPK6__halfS1_Pfiii --------------------------
	.section	.nv.shared._Z30wmma_ldmatrix_noswizzle_kernelPK6__halfS1_Pfiii,"aw",@nobits
	.sectionflags	@""
	.align	16
	.zero		1024


//--------------------- .nv.shared._Z16init_matrix_halfP6__halfiif --------------------------
	.section	.nv.shared._Z16init_matrix_halfP6__halfiif,"aw",@nobits
	.sectionflags	@""
	.align	16
	.zero		1024


//--------------------- .nv.constant0._Z28wmma_ldmatrix_swizzle_kernelPK6__halfS1_Pfiii --------------------------
	.section	.nv.constant0._Z28wmma_ldmatrix_swizzle_kernelPK6__halfS1_Pfiii,"a",@progbits
	.sectionflags	@""
	.align	4
.nv.constant0._Z28wmma_ldmatrix_swizzle_kernelPK6__halfS1_Pfiii:
	.zero		932


//--------------------- .nv.constant0._Z30wmma_ldmatrix_noswizzle_kernelPK6__halfS1_Pfiii --------------------------
	.section	.nv.constant0._Z30wmma_ldmatrix_noswizzle_kernelPK6__halfS1_Pfiii,"a",@progbits
	.sectionflags	@""
	.align	4
.nv.constant0._Z30wmma_ldmatrix_noswizzle_kernelPK6__halfS1_Pfiii:
	.zero		932


//--------------------- .nv.constant0._Z16init_matrix_halfP6__halfiif --------------------------
	.section	.nv.constant0._Z16init_matrix_halfP6__halfiif,"a",@progbits
	.sectionflags	@""
	.align	4
.nv.constant0._Z16init_matrix_halfP6__halfiif:
	.zero		916


//--------------------- SYMBOLS --------------------------

	.type		.nv.reservedSmem.offset0,@object
	.size		.nv.reservedSmem.offset0,0x4
	.type		.nv.reservedSmem.cap,@object
	.size		.nv.reservedSmem.cap,0x4
